//
// Generated by NVIDIA NVVM Compiler
//
// Compiler Build ID: CL-36424714
// Cuda compilation tools, release 13.0, V13.0.88
// Based on NVVM 20.0.0
//

.version 9.0
.target sm_100
.address_size 64

	// .globl	_Z5saTSPiPiP17curandStateXORWOWPffi
.global .align 4 .b8 precalc_xorwow_matrix[102400];
.global .align 4 .b8 precalc_xorwow_offset_matrix[102400];
.global .align 4 .b8 mrg32k3aM1[2304];
.global .align 4 .b8 mrg32k3aM2[2304];
.global .align 4 .b8 mrg32k3aM1SubSeq[2016];
.global .align 4 .b8 mrg32k3aM2SubSeq[2016];
.global .align 4 .b8 mrg32k3aM1Seq[2304];
.global .align 4 .b8 mrg32k3aM2Seq[2304];
.const .align 8 .b8 __cr_lgamma_table[72];

.visible .entry _Z5saTSPiPiP17curandStateXORWOWPffi(
	.param .u32 _Z5saTSPiPiP17curandStateXORWOWPffi_param_0,
	.param .u64 .ptr .align 1 _Z5saTSPiPiP17curandStateXORWOWPffi_param_1,
	.param .u64 .ptr .align 1 _Z5saTSPiPiP17curandStateXORWOWPffi_param_2,
	.param .u64 .ptr .align 1 _Z5saTSPiPiP17curandStateXORWOWPffi_param_3,
	.param .f32 _Z5saTSPiPiP17curandStateXORWOWPffi_param_4,
	.param .u32 _Z5saTSPiPiP17curandStateXORWOWPffi_param_5
)
{
	.reg .pred 	%p<18>;
	.reg .b32 	%r<152>;
	.reg .b32 	%f<41>;
	.reg .b64 	%rd<47>;
	.reg .b64 	%fd<6>;

	ld.param.u32 	%r46, [_Z5saTSPiPiP17curandStateXORWOWPffi_param_0];
	ld.param.u64 	%rd14, [_Z5saTSPiPiP17curandStateXORWOWPffi_param_1];
	ld.param.u64 	%rd15, [_Z5saTSPiPiP17curandStateXORWOWPffi_param_2];
	ld.param.f32 	%f3, [_Z5saTSPiPiP17curandStateXORWOWPffi_param_4];
	mov.u32 	%r48, %ctaid.x;
	mov.u32 	%r49, %ntid.x;
	mov.u32 	%r50, %tid.x;
	mad.lo.s32 	%r1, %r48, %r49, %r50;
	add.s32 	%r2, %r46, -1;
	setp.lt.s32 	%p1, %r46, 9;
	@%p1 bra 	$L__BB0_3;
	and.b32  	%r3, %r2, -8;
	mov.b32 	%r139, 0;
$L__BB0_2:
	.pragma "nounroll";
	add.s32 	%r139, %r139, 8;
	setp.ne.s32 	%p2, %r139, %r3;
	@%p2 bra 	$L__BB0_2;
$L__BB0_3:
	cvt.f64.f32 	%fd5, %f3;
	setp.leu.f64 	%p3, %fd5, 0d3F50624DD2F1A9FC;
	@%p3 bra 	$L__BB0_17;
	ld.param.u32 	%r137, [_Z5saTSPiPiP17curandStateXORWOWPffi_param_5];
	setp.lt.s32 	%p4, %r137, 1;
	cvta.to.global.u64 	%rd17, %rd15;
	mul.wide.s32 	%rd18, %r1, 48;
	add.s64 	%rd1, %rd17, %rd18;
	@%p4 bra 	$L__BB0_17;
	cvta.to.global.u64 	%rd19, %rd14;
	mul.lo.s32 	%r52, %r1, %r46;
	mul.wide.s32 	%rd20, %r52, 4;
	add.s64 	%rd2, %rd19, %rd20;
	add.s64 	%rd3, %rd2, -4;
	add.s64 	%rd4, %rd2, 8;
	add.s32 	%r64, %r46, 10;
	cvt.rn.f32.s32 	%f6, %r64;
$L__BB0_6:
	mul.f64 	%fd4, %fd5, 0d3FEFF7CED916872B;
	cvt.rn.f32.f64 	%f1, %fd4;
	mov.b32 	%r140, 0;
$L__BB0_7:
	ld.global.v2.u32 	{%r7, %r54}, [%rd1];
	shr.u32 	%r55, %r54, 2;
	xor.b32  	%r56, %r55, %r54;
	ld.global.v2.u32 	{%r57, %r146}, [%rd1+8];
	ld.global.v2.u32 	{%r145, %r12}, [%rd1+16];
	shl.b32 	%r58, %r12, 4;
	shl.b32 	%r59, %r56, 1;
	xor.b32  	%r60, %r59, %r58;
	xor.b32  	%r61, %r60, %r56;
	xor.b32  	%r16, %r61, %r12;
	add.s32 	%r62, %r7, %r16;
	add.s32 	%r63, %r62, 362437;
	cvt.rn.f32.u32 	%f4, %r63;
	fma.rn.f32 	%f5, %f4, 0f2F800000, 0f2F000000;
	mul.f32 	%f7, %f5, %f6;
	cvt.rzi.s32.f32 	%r65, %f7;
	rem.s32 	%r147, %r65, %r46;
	shr.u32 	%r66, %r57, 2;
	xor.b32  	%r67, %r66, %r57;
	st.global.v2.u32 	[%rd1+8], {%r145, %r12};
	shl.b32 	%r68, %r16, 4;
	shl.b32 	%r69, %r67, 1;
	xor.b32  	%r70, %r69, %r68;
	xor.b32  	%r71, %r70, %r67;
	xor.b32  	%r17, %r71, %r16;
	st.global.v2.u32 	[%rd1+16], {%r16, %r17};
	add.s32 	%r141, %r7, 724874;
	st.global.v2.u32 	[%rd1], {%r141, %r146};
	add.s32 	%r72, %r17, %r141;
	cvt.rn.f32.u32 	%f8, %r72;
	fma.rn.f32 	%f9, %f8, 0f2F800000, 0f2F000000;
	mul.f32 	%f10, %f9, %f6;
	cvt.rzi.s32.f32 	%r73, %f10;
	rem.s32 	%r149, %r73, %r46;
	sub.s32 	%r74, %r147, %r149;
	abs.s32 	%r75, %r74;
	setp.ne.s32 	%p5, %r75, %r2;
	mov.u32 	%r142, %r17;
	mov.u32 	%r143, %r16;
	mov.u32 	%r144, %r12;
	@%p5 bra 	$L__BB0_9;
	shr.u32 	%r77, %r146, 2;
	xor.b32  	%r78, %r77, %r146;
	shl.b32 	%r79, %r17, 4;
	shl.b32 	%r80, %r78, 1;
	xor.b32  	%r81, %r80, %r79;
	xor.b32  	%r82, %r81, %r78;
	xor.b32  	%r143, %r82, %r17;
	add.s32 	%r83, %r7, %r143;
	add.s32 	%r84, %r83, 1087311;
	cvt.rn.f32.u32 	%f11, %r84;
	fma.rn.f32 	%f12, %f11, 0f2F800000, 0f2F000000;
	add.s32 	%r85, %r46, -3;
	cvt.rn.f32.s32 	%f13, %r85;
	mul.f32 	%f14, %f12, %f13;
	cvt.rzi.s32.f32 	%r147, %f14;
	shr.u32 	%r86, %r145, 2;
	xor.b32  	%r87, %r86, %r145;
	st.global.v2.u32 	[%rd1+8], {%r16, %r17};
	shl.b32 	%r88, %r143, 4;
	shl.b32 	%r89, %r87, 1;
	xor.b32  	%r90, %r89, %r88;
	xor.b32  	%r91, %r90, %r87;
	xor.b32  	%r142, %r91, %r143;
	st.global.v2.u32 	[%rd1+16], {%r143, %r142};
	add.s32 	%r141, %r7, 1449748;
	st.global.v2.u32 	[%rd1], {%r141, %r12};
	add.s32 	%r92, %r142, %r141;
	cvt.rn.f32.u32 	%f15, %r92;
	fma.rn.f32 	%f16, %f15, 0f2F800000, 0f2F000000;
	add.s32 	%r93, %r46, -2;
	cvt.rn.f32.s32 	%f17, %r93;
	mul.f32 	%f18, %f16, %f17;
	cvt.rzi.s32.f32 	%r149, %f18;
	mov.u32 	%r144, %r17;
	mov.u32 	%r145, %r16;
	mov.u32 	%r146, %r12;
$L__BB0_9:
	setp.ne.s32 	%p6, %r147, %r149;
	@%p6 bra 	$L__BB0_11;
	add.s32 	%r94, %r147, 2;
	rem.s32 	%r149, %r94, %r46;
$L__BB0_11:
	ld.param.u64 	%rd44, [_Z5saTSPiPiP17curandStateXORWOWPffi_param_3];
	min.s32 	%r35, %r147, %r149;
	max.s32 	%r36, %r147, %r149;
	add.s32 	%r95, %r46, %r35;
	add.s32 	%r96, %r95, -1;
	rem.s32 	%r97, %r96, %r46;
	add.s32 	%r98, %r36, 1;
	rem.s32 	%r99, %r98, %r46;
	mul.wide.s32 	%rd21, %r35, 4;
	add.s64 	%rd5, %rd2, %rd21;
	ld.global.u32 	%r100, [%rd5];
	mul.wide.s32 	%rd22, %r36, 4;
	add.s64 	%rd23, %rd2, %rd22;
	ld.global.u32 	%r101, [%rd23];
	mul.wide.s32 	%rd24, %r97, 4;
	add.s64 	%rd25, %rd2, %rd24;
	ld.global.u32 	%r102, [%rd25];
	mul.wide.s32 	%rd26, %r99, 4;
	add.s64 	%rd27, %rd2, %rd26;
	ld.global.u32 	%r103, [%rd27];
	mul.lo.s32 	%r104, %r100, %r46;
	add.s32 	%r105, %r103, %r104;
	cvta.to.global.u64 	%rd28, %rd44;
	mul.wide.s32 	%rd29, %r105, 4;
	add.s64 	%rd30, %rd28, %rd29;
	ld.global.f32 	%f19, [%rd30];
	mad.lo.s32 	%r106, %r102, %r46, %r101;
	mul.wide.s32 	%rd31, %r106, 4;
	add.s64 	%rd32, %rd28, %rd31;
	ld.global.f32 	%f20, [%rd32];
	add.f32 	%f21, %f19, %f20;
	add.s32 	%r107, %r102, %r104;
	mul.wide.s32 	%rd33, %r107, 4;
	add.s64 	%rd34, %rd28, %rd33;
	ld.global.f32 	%f22, [%rd34];
	sub.f32 	%f23, %f21, %f22;
	mad.lo.s32 	%r108, %r101, %r46, %r103;
	mul.wide.s32 	%rd35, %r108, 4;
	add.s64 	%rd36, %rd28, %rd35;
	ld.global.f32 	%f24, [%rd36];
	sub.f32 	%f2, %f23, %f24;
	setp.lt.f32 	%p7, %f2, 0f00000000;
	@%p7 bra 	$L__BB0_14;
	setp.leu.f32 	%p8, %f2, 0f00000000;
	@%p8 bra 	$L__BB0_15;
	neg.f32 	%f25, %f2;
	div.rn.f32 	%f26, %f25, %f1;
	fma.rn.f32 	%f27, %f26, 0f3BBB989D, 0f3F000000;
	cvt.sat.f32.f32 	%f28, %f27;
	mov.f32 	%f29, 0f4B400001;
	mov.f32 	%f30, 0f437C0000;
	fma.rm.f32 	%f31, %f28, %f30, %f29;
	add.f32 	%f32, %f31, 0fCB40007F;
	neg.f32 	%f33, %f32;
	fma.rn.f32 	%f34, %f26, 0f3FB8AA3B, %f33;
	fma.rn.f32 	%f35, %f26, 0f32A57060, %f34;
	mov.b32 	%r109, %f31;
	shl.b32 	%r110, %r109, 23;
	mov.b32 	%f36, %r110;
	ex2.approx.ftz.f32 	%f37, %f35;
	mul.f32 	%f38, %f37, %f36;
	shr.u32 	%r111, %r146, 2;
	xor.b32  	%r112, %r111, %r146;
	st.global.v2.u32 	[%rd1+8], {%r144, %r143};
	shl.b32 	%r113, %r142, 4;
	shl.b32 	%r114, %r112, 1;
	xor.b32  	%r115, %r114, %r113;
	xor.b32  	%r116, %r115, %r112;
	xor.b32  	%r117, %r116, %r142;
	st.global.v2.u32 	[%rd1+16], {%r142, %r117};
	add.s32 	%r118, %r141, 362437;
	st.global.v2.u32 	[%rd1], {%r118, %r145};
	add.s32 	%r119, %r117, %r118;
	cvt.rn.f32.u32 	%f39, %r119;
	fma.rn.f32 	%f40, %f39, 0f2F800000, 0f2F000000;
	setp.leu.f32 	%p9, %f38, %f40;
	@%p9 bra 	$L__BB0_15;
$L__BB0_14:
	sub.s32 	%r120, %r36, %r35;
	shr.s32 	%r37, %r120, 1;
	setp.lt.s32 	%p10, %r37, 0;
	@%p10 bra 	$L__BB0_15;
	bra.uni 	$L__BB0_18;
$L__BB0_15:
	ld.param.u32 	%r138, [_Z5saTSPiPiP17curandStateXORWOWPffi_param_5];
	add.s32 	%r140, %r140, 1;
	setp.eq.s32 	%p16, %r140, %r138;
	@%p16 bra 	$L__BB0_16;
	bra.uni 	$L__BB0_7;
$L__BB0_16:
	cvt.f64.f32 	%fd5, %f1;
	setp.gt.f64 	%p17, %fd5, 0d3F50624DD2F1A9FC;
	@%p17 bra 	$L__BB0_6;
$L__BB0_17:
	ret;
$L__BB0_18:
	add.s32 	%r41, %r37, 1;
	and.b32  	%r42, %r41, 3;
	setp.lt.u32 	%p11, %r37, 3;
	mov.b32 	%r151, 0;
	@%p11 bra 	$L__BB0_21;
	and.b32  	%r151, %r41, 2147483644;
	cvt.s64.s32 	%rd37, %r147;
	cvt.s64.s32 	%rd38, %r149;
	max.s64 	%rd39, %rd37, %rd38;
	shl.b64 	%rd40, %rd39, 2;
	add.s64 	%rd46, %rd3, %rd40;
	neg.s32 	%r150, %r151;
	add.s64 	%rd45, %rd4, %rd21;
$L__BB0_20:
	ld.global.u32 	%r122, [%rd45+-8];
	ld.global.u32 	%r123, [%rd46+4];
	st.global.u32 	[%rd45+-8], %r123;
	st.global.u32 	[%rd46+4], %r122;
	ld.global.u32 	%r124, [%rd45+-4];
	ld.global.u32 	%r125, [%rd46];
	st.global.u32 	[%rd45+-4], %r125;
	st.global.u32 	[%rd46], %r124;
	ld.global.u32 	%r126, [%rd45];
	ld.global.u32 	%r127, [%rd46+-4];
	st.global.u32 	[%rd45], %r127;
	st.global.u32 	[%rd46+-4], %r126;
	ld.global.u32 	%r128, [%rd45+4];
	ld.global.u32 	%r129, [%rd46+-8];
	st.global.u32 	[%rd45+4], %r129;
	st.global.u32 	[%rd46+-8], %r128;
	add.s64 	%rd46, %rd46, -16;
	add.s32 	%r150, %r150, 4;
	add.s64 	%rd45, %rd45, 16;
	setp.eq.s32 	%p12, %r150, 0;
	@%p12 bra 	$L__BB0_21;
	bra.uni 	$L__BB0_20;
$L__BB0_21:
	setp.eq.s32 	%p13, %r42, 0;
	@%p13 bra 	$L__BB0_15;
	mul.wide.u32 	%rd42, %r151, 4;
	add.s64 	%rd12, %rd5, %rd42;
	ld.global.u32 	%r130, [%rd12];
	sub.s32 	%r131, %r36, %r151;
	mul.wide.s32 	%rd43, %r131, 4;
	add.s64 	%rd13, %rd2, %rd43;
	ld.global.u32 	%r132, [%rd13];
	st.global.u32 	[%rd12], %r132;
	st.global.u32 	[%rd13], %r130;
	setp.eq.s32 	%p14, %r42, 1;
	@%p14 bra 	$L__BB0_15;
	ld.global.u32 	%r133, [%rd12+4];
	ld.global.u32 	%r134, [%rd13+-4];
	st.global.u32 	[%rd12+4], %r134;
	st.global.u32 	[%rd13+-4], %r133;
	setp.eq.s32 	%p15, %r42, 2;
	@%p15 bra 	$L__BB0_15;
	ld.global.u32 	%r135, [%rd12+8];
	ld.global.u32 	%r136, [%rd13+-8];
	st.global.u32 	[%rd12+8], %r136;
	st.global.u32 	[%rd13+-8], %r135;
	bra.uni 	$L__BB0_15;

}
	// .globl	_Z23setup_kernel_randomnessP17curandStateXORWOWm
.visible .entry _Z23setup_kernel_randomnessP17curandStateXORWOWm(
	.param .u64 .ptr .align 1 _Z23setup_kernel_randomnessP17curandStateXORWOWm_param_0,
	.param .u64 _Z23setup_kernel_randomnessP17curandStateXORWOWm_param_1
)
{
	.reg .pred 	%p<24>;
	.reg .b32 	%r<413>;
	.reg .b64 	%rd<20>;

	ld.param.u64 	%rd8, [_Z23setup_kernel_randomnessP17curandStateXORWOWm_param_0];
	ld.param.u64 	%rd9, [_Z23setup_kernel_randomnessP17curandStateXORWOWm_param_1];
	cvta.to.global.u64 	%rd10, %rd8;
	mov.u32 	%r182, %ctaid.x;
	mov.u32 	%r183, %ntid.x;
	mov.u32 	%r184, %tid.x;
	mad.lo.s32 	%r185, %r182, %r183, %r184;
	cvt.s64.s32 	%rd19, %r185;
	mul.lo.s64 	%rd11, %rd9, %rd19;
	mul.wide.s32 	%rd12, %r185, 48;
	add.s64 	%rd2, %rd10, %rd12;
	cvt.u32.u64 	%r186, %rd11;
	xor.b32  	%r187, %r186, -1429050551;
	mul.lo.s32 	%r188, %r187, 1099087573;
	{ .reg .b32 tmp; mov.b64 {tmp, %r189}, %rd11; }
	xor.b32  	%r190, %r189, -136515619;
	mul.lo.s32 	%r191, %r190, -1703105765;
	add.s32 	%r192, %r188, %r191;
	add.s32 	%r193, %r192, 6615241;
	add.s32 	%r194, %r188, 123456789;
	st.global.v2.u32 	[%rd2], {%r193, %r194};
	xor.b32  	%r195, %r188, 362436069;
	add.s32 	%r196, %r191, 521288629;
	st.global.v2.u32 	[%rd2+8], {%r195, %r196};
	xor.b32  	%r197, %r191, 88675123;
	add.s32 	%r198, %r188, 5783321;
	st.global.v2.u32 	[%rd2+16], {%r197, %r198};
	setp.eq.s32 	%p1, %r185, 0;
	@%p1 bra 	$L__BB1_42;
	mov.b32 	%r319, 0;
$L__BB1_2:
	and.b64  	%rd4, %rd19, 3;
	setp.eq.s64 	%p2, %rd4, 0;
	@%p2 bra 	$L__BB1_41;
	mul.wide.u32 	%rd13, %r319, 3200;
	mov.u64 	%rd14, precalc_xorwow_matrix;
	add.s64 	%rd5, %rd14, %rd13;
	cvt.u32.u64 	%r2, %rd4;
	mov.b32 	%r320, 0;
$L__BB1_4:
	mov.b32 	%r333, 0;
	mov.u32 	%r334, %r333;
	mov.u32 	%r335, %r333;
	mov.u32 	%r336, %r333;
	mov.u32 	%r337, %r333;
	mov.u32 	%r326, %r333;
$L__BB1_5:
	mul.wide.u32 	%rd15, %r326, 4;
	add.s64 	%rd16, %rd2, %rd15;
	ld.global.u32 	%r10, [%rd16+4];
	shl.b32 	%r11, %r326, 5;
	mov.b32 	%r332, 0;
$L__BB1_6:
	.pragma "nounroll";
	shr.u32 	%r203, %r10, %r332;
	and.b32  	%r204, %r203, 1;
	setp.eq.b32 	%p3, %r204, 1;
	not.pred 	%p4, %p3;
	add.s32 	%r205, %r11, %r332;
	mul.lo.s32 	%r206, %r205, 5;
	mul.wide.u32 	%rd17, %r206, 4;
	add.s64 	%rd6, %rd5, %rd17;
	@%p4 bra 	$L__BB1_8;
	ld.global.u32 	%r207, [%rd6];
	xor.b32  	%r337, %r337, %r207;
	ld.global.u32 	%r208, [%rd6+4];
	xor.b32  	%r336, %r336, %r208;
	ld.global.u32 	%r209, [%rd6+8];
	xor.b32  	%r335, %r335, %r209;
	ld.global.u32 	%r210, [%rd6+12];
	xor.b32  	%r334, %r334, %r210;
	ld.global.u32 	%r211, [%rd6+16];
	xor.b32  	%r333, %r333, %r211;
$L__BB1_8:
	and.b32  	%r213, %r203, 2;
	setp.eq.s32 	%p5, %r213, 0;
	@%p5 bra 	$L__BB1_10;
	ld.global.u32 	%r214, [%rd6+20];
	xor.b32  	%r337, %r337, %r214;
	ld.global.u32 	%r215, [%rd6+24];
	xor.b32  	%r336, %r336, %r215;
	ld.global.u32 	%r216, [%rd6+28];
	xor.b32  	%r335, %r335, %r216;
	ld.global.u32 	%r217, [%rd6+32];
	xor.b32  	%r334, %r334, %r217;
	ld.global.u32 	%r218, [%rd6+36];
	xor.b32  	%r333, %r333, %r218;
$L__BB1_10:
	and.b32  	%r220, %r203, 4;
	setp.eq.s32 	%p6, %r220, 0;
	@%p6 bra 	$L__BB1_12;
	ld.global.u32 	%r221, [%rd6+40];
	xor.b32  	%r337, %r337, %r221;
	ld.global.u32 	%r222, [%rd6+44];
	xor.b32  	%r336, %r336, %r222;
	ld.global.u32 	%r223, [%rd6+48];
	xor.b32  	%r335, %r335, %r223;
	ld.global.u32 	%r224, [%rd6+52];
	xor.b32  	%r334, %r334, %r224;
	ld.global.u32 	%r225, [%rd6+56];
	xor.b32  	%r333, %r333, %r225;
$L__BB1_12:
	and.b32  	%r227, %r203, 8;
	setp.eq.s32 	%p7, %r227, 0;
	@%p7 bra 	$L__BB1_14;
	ld.global.u32 	%r228, [%rd6+60];
	xor.b32  	%r337, %r337, %r228;
	ld.global.u32 	%r229, [%rd6+64];
	xor.b32  	%r336, %r336, %r229;
	ld.global.u32 	%r230, [%rd6+68];
	xor.b32  	%r335, %r335, %r230;
	ld.global.u32 	%r231, [%rd6+72];
	xor.b32  	%r334, %r334, %r231;
	ld.global.u32 	%r232, [%rd6+76];
	xor.b32  	%r333, %r333, %r232;
$L__BB1_14:
	and.b32  	%r234, %r203, 16;
	setp.eq.s32 	%p8, %r234, 0;
	@%p8 bra 	$L__BB1_16;
	ld.global.u32 	%r235, [%rd6+80];
	xor.b32  	%r337, %r337, %r235;
	ld.global.u32 	%r236, [%rd6+84];
	xor.b32  	%r336, %r336, %r236;
	ld.global.u32 	%r237, [%rd6+88];
	xor.b32  	%r335, %r335, %r237;
	ld.global.u32 	%r238, [%rd6+92];
	xor.b32  	%r334, %r334, %r238;
	ld.global.u32 	%r239, [%rd6+96];
	xor.b32  	%r333, %r333, %r239;
$L__BB1_16:
	and.b32  	%r241, %r203, 32;
	setp.eq.s32 	%p9, %r241, 0;
	@%p9 bra 	$L__BB1_18;
	ld.global.u32 	%r242, [%rd6+100];
	xor.b32  	%r337, %r337, %r242;
	ld.global.u32 	%r243, [%rd6+104];
	xor.b32  	%r336, %r336, %r243;
	ld.global.u32 	%r244, [%rd6+108];
	xor.b32  	%r335, %r335, %r244;
	ld.global.u32 	%r245, [%rd6+112];
	xor.b32  	%r334, %r334, %r245;
	ld.global.u32 	%r246, [%rd6+116];
	xor.b32  	%r333, %r333, %r246;
$L__BB1_18:
	and.b32  	%r248, %r203, 64;
	setp.eq.s32 	%p10, %r248, 0;
	@%p10 bra 	$L__BB1_20;
	ld.global.u32 	%r249, [%rd6+120];
	xor.b32  	%r337, %r337, %r249;
	ld.global.u32 	%r250, [%rd6+124];
	xor.b32  	%r336, %r336, %r250;
	ld.global.u32 	%r251, [%rd6+128];
	xor.b32  	%r335, %r335, %r251;
	ld.global.u32 	%r252, [%rd6+132];
	xor.b32  	%r334, %r334, %r252;
	ld.global.u32 	%r253, [%rd6+136];
	xor.b32  	%r333, %r333, %r253;
$L__BB1_20:
	and.b32  	%r255, %r203, 128;
	setp.eq.s32 	%p11, %r255, 0;
	@%p11 bra 	$L__BB1_22;
	ld.global.u32 	%r256, [%rd6+140];
	xor.b32  	%r337, %r337, %r256;
	ld.global.u32 	%r257, [%rd6+144];
	xor.b32  	%r336, %r336, %r257;
	ld.global.u32 	%r258, [%rd6+148];
	xor.b32  	%r335, %r335, %r258;
	ld.global.u32 	%r259, [%rd6+152];
	xor.b32  	%r334, %r334, %r259;
	ld.global.u32 	%r260, [%rd6+156];
	xor.b32  	%r333, %r333, %r260;
$L__BB1_22:
	and.b32  	%r262, %r203, 256;
	setp.eq.s32 	%p12, %r262, 0;
	@%p12 bra 	$L__BB1_24;
	ld.global.u32 	%r263, [%rd6+160];
	xor.b32  	%r337, %r337, %r263;
	ld.global.u32 	%r264, [%rd6+164];
	xor.b32  	%r336, %r336, %r264;
	ld.global.u32 	%r265, [%rd6+168];
	xor.b32  	%r335, %r335, %r265;
	ld.global.u32 	%r266, [%rd6+172];
	xor.b32  	%r334, %r334, %r266;
	ld.global.u32 	%r267, [%rd6+176];
	xor.b32  	%r333, %r333, %r267;
$L__BB1_24:
	and.b32  	%r269, %r203, 512;
	setp.eq.s32 	%p13, %r269, 0;
	@%p13 bra 	$L__BB1_26;
	ld.global.u32 	%r270, [%rd6+180];
	xor.b32  	%r337, %r337, %r270;
	ld.global.u32 	%r271, [%rd6+184];
	xor.b32  	%r336, %r336, %r271;
	ld.global.u32 	%r272, [%rd6+188];
	xor.b32  	%r335, %r335, %r272;
	ld.global.u32 	%r273, [%rd6+192];
	xor.b32  	%r334, %r334, %r273;
	ld.global.u32 	%r274, [%rd6+196];
	xor.b32  	%r333, %r333, %r274;
$L__BB1_26:
	and.b32  	%r276, %r203, 1024;
	setp.eq.s32 	%p14, %r276, 0;
	@%p14 bra 	$L__BB1_28;
	ld.global.u32 	%r277, [%rd6+200];
	xor.b32  	%r337, %r337, %r277;
	ld.global.u32 	%r278, [%rd6+204];
	xor.b32  	%r336, %r336, %r278;
	ld.global.u32 	%r279, [%rd6+208];
	xor.b32  	%r335, %r335, %r279;
	ld.global.u32 	%r280, [%rd6+212];
	xor.b32  	%r334, %r334, %r280;
	ld.global.u32 	%r281, [%rd6+216];
	xor.b32  	%r333, %r333, %r281;
$L__BB1_28:
	and.b32  	%r283, %r203, 2048;
	setp.eq.s32 	%p15, %r283, 0;
	@%p15 bra 	$L__BB1_30;
	ld.global.u32 	%r284, [%rd6+220];
	xor.b32  	%r337, %r337, %r284;
	ld.global.u32 	%r285, [%rd6+224];
	xor.b32  	%r336, %r336, %r285;
	ld.global.u32 	%r286, [%rd6+228];
	xor.b32  	%r335, %r335, %r286;
	ld.global.u32 	%r287, [%rd6+232];
	xor.b32  	%r334, %r334, %r287;
	ld.global.u32 	%r288, [%rd6+236];
	xor.b32  	%r333, %r333, %r288;
$L__BB1_30:
	and.b32  	%r290, %r203, 4096;
	setp.eq.s32 	%p16, %r290, 0;
	@%p16 bra 	$L__BB1_32;
	ld.global.u32 	%r291, [%rd6+240];
	xor.b32  	%r337, %r337, %r291;
	ld.global.u32 	%r292, [%rd6+244];
	xor.b32  	%r336, %r336, %r292;
	ld.global.u32 	%r293, [%rd6+248];
	xor.b32  	%r335, %r335, %r293;
	ld.global.u32 	%r294, [%rd6+252];
	xor.b32  	%r334, %r334, %r294;
	ld.global.u32 	%r295, [%rd6+256];
	xor.b32  	%r333, %r333, %r295;
$L__BB1_32:
	and.b32  	%r297, %r203, 8192;
	setp.eq.s32 	%p17, %r297, 0;
	@%p17 bra 	$L__BB1_34;
	ld.global.u32 	%r298, [%rd6+260];
	xor.b32  	%r337, %r337, %r298;
	ld.global.u32 	%r299, [%rd6+264];
	xor.b32  	%r336, %r336, %r299;
	ld.global.u32 	%r300, [%rd6+268];
	xor.b32  	%r335, %r335, %r300;
	ld.global.u32 	%r301, [%rd6+272];
	xor.b32  	%r334, %r334, %r301;
	ld.global.u32 	%r302, [%rd6+276];
	xor.b32  	%r333, %r333, %r302;
$L__BB1_34:
	and.b32  	%r304, %r203, 16384;
	setp.eq.s32 	%p18, %r304, 0;
	@%p18 bra 	$L__BB1_36;
	ld.global.u32 	%r305, [%rd6+280];
	xor.b32  	%r337, %r337, %r305;
	ld.global.u32 	%r306, [%rd6+284];
	xor.b32  	%r336, %r336, %r306;
	ld.global.u32 	%r307, [%rd6+288];
	xor.b32  	%r335, %r335, %r307;
	ld.global.u32 	%r308, [%rd6+292];
	xor.b32  	%r334, %r334, %r308;
	ld.global.u32 	%r309, [%rd6+296];
	xor.b32  	%r333, %r333, %r309;
$L__BB1_36:
	and.b32  	%r311, %r203, 32768;
	setp.eq.s32 	%p19, %r311, 0;
	@%p19 bra 	$L__BB1_38;
	ld.global.u32 	%r312, [%rd6+300];
	xor.b32  	%r337, %r337, %r312;
	ld.global.u32 	%r313, [%rd6+304];
	xor.b32  	%r336, %r336, %r313;
	ld.global.u32 	%r314, [%rd6+308];
	xor.b32  	%r335, %r335, %r314;
	ld.global.u32 	%r315, [%rd6+312];
	xor.b32  	%r334, %r334, %r315;
	ld.global.u32 	%r316, [%rd6+316];
	xor.b32  	%r333, %r333, %r316;
$L__BB1_38:
	add.s32 	%r332, %r332, 16;
	setp.ne.s32 	%p20, %r332, 32;
	@%p20 bra 	$L__BB1_6;
	mad.lo.s32 	%r317, %r326, -31, %r11;
	add.s32 	%r326, %r317, 1;
	setp.ne.s32 	%p21, %r326, 5;
	@%p21 bra 	$L__BB1_5;
	st.global.u32 	[%rd2+4], %r337;
	st.global.u32 	[%rd2+8], %r336;
	st.global.u32 	[%rd2+12], %r335;
	st.global.u32 	[%rd2+16], %r334;
	st.global.u32 	[%rd2+20], %r333;
	add.s32 	%r320, %r320, 1;
	setp.lt.u32 	%p22, %r320, %r2;
	@%p22 bra 	$L__BB1_4;
$L__BB1_41:
	shr.u64 	%rd7, %rd19, 2;
	add.s32 	%r319, %r319, 1;
	setp.gt.u64 	%p23, %rd19, 3;
	mov.u64 	%rd19, %rd7;
	@%p23 bra 	$L__BB1_2;
$L__BB1_42:
	mov.b32 	%r318, 0;
	st.global.v2.u32 	[%rd2+24], {%r318, %r318};
	st.global.u32 	[%rd2+32], %r318;
	mov.b64 	%rd18, 0;
	st.global.u64 	[%rd2+40], %rd18;
	ret;

}


// ===== COMPILED SASS (sm_100) =====

	.target	sm_100

	.elftype	@"ET_EXEC"


//--------------------- .note.nv.tkinfo           --------------------------
	.section	.note.nv.tkinfo,"",@"SHT_NOTE"
	.sectionflags	@"SHF_NOTE_NV_TKINFO"
	.tkinfo
        /*0018*/ 	.word	0x00000002
        /*0030*/ 	.string	""
        /*0030*/ 	.string	"ptxas"
        /*0030*/ 	.string	"Cuda compilation tools, release 13.0, V13.0.88"
        /*0030*/ 	.string	"Build cuda_13.0.r13.0/compiler.36424714_0"
        /*0030*/ 	.string	"-arch sm_100 -m 64 "



//--------------------- .note.nv.cuinfo           --------------------------
	.section	.note.nv.cuinfo,"",@"SHT_NOTE"
	.sectionflags	@"SHF_NOTE_NV_CUINFO"
        /*0018*/ 	.short	0x0002
        /*001a*/ 	.short	0x0064
        /*001c*/ 	.short	0x0082
	.zero		2


//--------------------- .nv.info                  --------------------------
	.section	.nv.info,"",@"SHT_CUDA_INFO"
	.align	4


	//----- nvinfo : EIATTR_REGCOUNT
	.align		4
        /*0000*/ 	.byte	0x04, 0x2f
        /*0002*/ 	.short	(.L_10 - .L_9)
	.align		4
.L_9:
        /*0004*/ 	.word	index@(_Z5saTSPiPiP17curandStateXORWOWPffi)
        /*0008*/ 	.word	0x00000027


	//----- nvinfo : EIATTR_FRAME_SIZE
	.align		4
.L_10:
        /*000c*/ 	.byte	0x04, 0x11
        /*000e*/ 	.short	(.L_12 - .L_11)
	.align		4
.L_11:
        /*0010*/ 	.word	index@($__internal_0_$__cuda_sm3x_div_rn_noftz_f32_slowpath)
        /*0014*/ 	.word	0x00000000


	//----- nvinfo : EIATTR_FRAME_SIZE
	.align		4
.L_12:
        /*0018*/ 	.byte	0x04, 0x11
        /*001a*/ 	.short	(.L_14 - .L_13)
	.align		4
.L_13:
        /*001c*/ 	.word	index@(_Z5saTSPiPiP17curandStateXORWOWPffi)
        /*0020*/ 	.word	0x00000000


	//----- nvinfo : EIATTR_REGCOUNT
	.align		4
.L_14:
        /*0024*/ 	.byte	0x04, 0x2f
        /*0026*/ 	.short	(.L_16 - .L_15)
	.align		4
.L_15:
        /*0028*/ 	.word	index@(_Z23setup_kernel_randomnessP17curandStateXORWOWm)
        /*002c*/ 	.word	0x0000001f


	//----- nvinfo : EIATTR_FRAME_SIZE
	.align		4
.L_16:
        /*0030*/ 	.byte	0x04, 0x11
        /*0032*/ 	.short	(.L_18 - .L_17)
	.align		4
.L_17:
        /*0034*/ 	.word	index@(_Z23setup_kernel_randomnessP17curandStateXORWOWm)
        /*0038*/ 	.word	0x00000000


	//----- nvinfo : EIATTR_MIN_STACK_SIZE
	.align		4
.L_18:
        /*003c*/ 	.byte	0x04, 0x12
        /*003e*/ 	.short	(.L_20 - .L_19)
	.align		4
.L_19:
        /*0040*/ 	.word	index@(_Z23setup_kernel_randomnessP17curandStateXORWOWm)
        /*0044*/ 	.word	0x00000000


	//----- nvinfo : EIATTR_MIN_STACK_SIZE
	.align		4
.L_20:
        /*0048*/ 	.byte	0x04, 0x12
        /*004a*/ 	.short	(.L_22 - .L_21)
	.align		4
.L_21:
        /*004c*/ 	.word	index@(_Z5saTSPiPiP17curandStateXORWOWPffi)
        /*0050*/ 	.word	0x00000000
.L_22:


//--------------------- .nv.compat                --------------------------
	.section	.nv.compat,"",@"SHT_CUDA_COMPAT_INFO"
	.align	4
        /*0000*/ 	.byte	0x02, 0x09, 0x00, 0x00, 0x02, 0x02, 0x01, 0x00, 0x02, 0x05, 0x05, 0x00, 0x03, 0x07, 0x01, 0x01
        /*0010*/ 	.byte	0x02, 0x03, 0x00, 0x00, 0x02, 0x06, 0x01, 0x00, 0x04, 0x0b, 0x08, 0x00, 0x01, 0x00, 0x00, 0x00
        /*0020*/ 	.byte	0x00, 0x00, 0x00, 0x00


//--------------------- .nv.info._Z23setup_kernel_randomnessP17curandStateXORWOWm --------------------------
	.section	.nv.info._Z23setup_kernel_randomnessP17curandStateXORWOWm,"",@"SHT_CUDA_INFO"
	.sectionflags	@""
	.align	4


	//----- nvinfo : EIATTR_CUDA_API_VERSION
	.align		4
        /*0000*/ 	.byte	0x04, 0x37
        /*0002*/ 	.short	(.L_24 - .L_23)
.L_23:
        /*0004*/ 	.word	0x00000082


	//----- nvinfo : EIATTR_KPARAM_INFO
	.align		4
.L_24:
        /*0008*/ 	.byte	0x04, 0x17
        /*000a*/ 	.short	(.L_26 - .L_25)
.L_25:
        /*000c*/ 	.word	0x00000000
        /*0010*/ 	.short	0x0001
        /*0012*/ 	.short	0x0008
        /*0014*/ 	.byte	0x00, 0xf0, 0x21, 0x00


	//----- nvinfo : EIATTR_KPARAM_INFO
	.align		4
.L_26:
        /*0018*/ 	.byte	0x04, 0x17
        /*001a*/ 	.short	(.L_28 - .L_27)
.L_27:
        /*001c*/ 	.word	0x00000000
        /*0020*/ 	.short	0x0000
        /*0022*/ 	.short	0x0000
        /*0024*/ 	.byte	0x00, 0xf5, 0x21, 0x00


	//----- nvinfo : EIATTR_SPARSE_MMA_MASK
	.align		4
.L_28:
        /*0028*/ 	.byte	0x03, 0x50
        /*002a*/ 	.short	0x0000


	//----- nvinfo : EIATTR_MAXREG_COUNT
	.align		4
        /*002c*/ 	.byte	0x03, 0x1b
        /*002e*/ 	.short	0x00ff


	//----- nvinfo : EIATTR_MERCURY_ISA_VERSION
	.align		4
        /*0030*/ 	.byte	0x03, 0x5f
        /*0032*/ 	.short	0x0101


	//----- nvinfo : EIATTR_VRC_CTA_INIT_COUNT
	.align		4
        /*0034*/ 	.byte	0x02, 0x4a
	.zero		1
	.zero		1


	//----- nvinfo : EIATTR_EXIT_INSTR_OFFSETS
	.align		4
        /*0038*/ 	.byte	0x04, 0x1c
        /*003a*/ 	.short	(.L_30 - .L_29)


	//   ....[0]....
.L_29:
        /*003c*/ 	.word	0x00000f10


	//----- nvinfo : EIATTR_CRS_STACK_SIZE
	.align		4
.L_30:
        /*0040*/ 	.byte	0x04, 0x1e
        /*0042*/ 	.short	(.L_32 - .L_31)
.L_31:
        /*0044*/ 	.word	0x00000000


	//----- nvinfo : EIATTR_CBANK_PARAM_SIZE
	.align		4
.L_32:
        /*0048*/ 	.byte	0x03, 0x19
        /*004a*/ 	.short	0x0010


	//----- nvinfo : EIATTR_PARAM_CBANK
	.align		4
        /*004c*/ 	.byte	0x04, 0x0a
        /*004e*/ 	.short	(.L_34 - .L_33)
	.align		4
.L_33:
        /*0050*/ 	.word	index@(.nv.constant0._Z23setup_kernel_randomnessP17curandStateXORWOWm)
        /*0054*/ 	.short	0x0380
        /*0056*/ 	.short	0x0010


	//----- nvinfo : EIATTR_SW_WAR
	.align		4
.L_34:
        /*0058*/ 	.byte	0x04, 0x36
        /*005a*/ 	.short	(.L_36 - .L_35)
.L_35:
        /*005c*/ 	.word	0x00000008
.L_36:


//--------------------- .nv.info._Z5saTSPiPiP17curandStateXORWOWPffi --------------------------
	.section	.nv.info._Z5saTSPiPiP17curandStateXORWOWPffi,"",@"SHT_CUDA_INFO"
	.sectionflags	@""
	.align	4


	//----- nvinfo : EIATTR_CUDA_API_VERSION
	.align		4
        /*0000*/ 	.byte	0x04, 0x37
        /*0002*/ 	.short	(.L_38 - .L_37)
.L_37:
        /*0004*/ 	.word	0x00000082


	//----- nvinfo : EIATTR_KPARAM_INFO
	.align		4
.L_38:
        /*0008*/ 	.byte	0x04, 0x17
        /*000a*/ 	.short	(.L_40 - .L_39)
.L_39:
        /*000c*/ 	.word	0x00000000
        /*0010*/ 	.short	0x0005
        /*0012*/ 	.short	0x0024
        /*0014*/ 	.byte	0x00, 0xf0, 0x11, 0x00


	//----- nvinfo : EIATTR_KPARAM_INFO
	.align		4
.L_40:
        /*0018*/ 	.byte	0x04, 0x17
        /*001a*/ 	.short	(.L_42 - .L_41)
.L_41:
        /*001c*/ 	.word	0x00000000
        /*0020*/ 	.short	0x0004
        /*0022*/ 	.short	0x0020
        /*0024*/ 	.byte	0x00, 0xf0, 0x11, 0x00


	//----- nvinfo : EIATTR_KPARAM_INFO
	.align		4
.L_42:
        /*0028*/ 	.byte	0x04, 0x17
        /*002a*/ 	.short	(.L_44 - .L_43)
.L_43:
        /*002c*/ 	.word	0x00000000
        /*0030*/ 	.short	0x0003
        /*0032*/ 	.short	0x0018
        /*0034*/ 	.byte	0x00, 0xf5, 0x21, 0x00


	//----- nvinfo : EIATTR_KPARAM_INFO
	.align		4
.L_44:
        /*0038*/ 	.byte	0x04, 0x17
        /*003a*/ 	.short	(.L_46 - .L_45)
.L_45:
        /*003c*/ 	.word	0x00000000
        /*0040*/ 	.short	0x0002
        /*0042*/ 	.short	0x0010
        /*0044*/ 	.byte	0x00, 0xf5, 0x21, 0x00


	//----- nvinfo : EIATTR_KPARAM_INFO
	.align		4
.L_46:
        /*0048*/ 	.byte	0x04, 0x17
        /*004a*/ 	.short	(.L_48 - .L_47)
.L_47:
        /*004c*/ 	.word	0x00000000
        /*0050*/ 	.short	0x0001
        /*0052*/ 	.short	0x0008
        /*0054*/ 	.byte	0x00, 0xf5, 0x21, 0x00


	//----- nvinfo : EIATTR_KPARAM_INFO
	.align		4
.L_48:
        /*0058*/ 	.byte	0x04, 0x17
        /*005a*/ 	.short	(.L_50 - .L_49)
.L_49:
        /*005c*/ 	.word	0x00000000
        /*0060*/ 	.short	0x0000
        /*0062*/ 	.short	0x0000
        /*0064*/ 	.byte	0x00, 0xf0, 0x11, 0x00


	//----- nvinfo : EIATTR_SPARSE_MMA_MASK
	.align		4
.L_50:
        /*0068*/ 	.byte	0x03, 0x50
        /*006a*/ 	.short	0x0000


	//----- nvinfo : EIATTR_MAXREG_COUNT
	.align		4
        /*006c*/ 	.byte	0x03, 0x1b
        /*006e*/ 	.short	0x00ff


	//----- nvinfo : EIATTR_MERCURY_ISA_VERSION
	.align		4
        /*0070*/ 	.byte	0x03, 0x5f
        /*0072*/ 	.short	0x0101


	//----- nvinfo : EIATTR_VRC_CTA_INIT_COUNT
	.align		4
        /*0074*/ 	.byte	0x02, 0x4a
	.zero		1
	.zero		1


	//----- nvinfo : EIATTR_EXIT_INSTR_OFFSETS
	.align		4
        /*0078*/ 	.byte	0x04, 0x1c
        /*007a*/ 	.short	(.L_52 - .L_51)


	//   ....[0]....
.L_51:
        /*007c*/ 	.word	0x00000070


	//   ....[1]....
        /*0080*/ 	.word	0x000000c0


	//   ....[2]....
        /*0084*/ 	.word	0x00001df0


	//----- nvinfo : EIATTR_CRS_STACK_SIZE
	.align		4
.L_52:
        /*0088*/ 	.byte	0x04, 0x1e
        /*008a*/ 	.short	(.L_54 - .L_53)
.L_53:
        /*008c*/ 	.word	0x00000000


	//----- nvinfo : EIATTR_CBANK_PARAM_SIZE
	.align		4
.L_54:
        /*0090*/ 	.byte	0x03, 0x19
        /*0092*/ 	.short	0x0028


	//----- nvinfo : EIATTR_PARAM_CBANK
	.align		4
        /*0094*/ 	.byte	0x04, 0x0a
        /*0096*/ 	.short	(.L_56 - .L_55)
	.align		4
.L_55:
        /*0098*/ 	.word	index@(.nv.constant0._Z5saTSPiPiP17curandStateXORWOWPffi)
        /*009c*/ 	.short	0x0380
        /*009e*/ 	.short	0x0028


	//----- nvinfo : EIATTR_SW_WAR
	.align		4
.L_56:
        /*00a0*/ 	.byte	0x04, 0x36
        /*00a2*/ 	.short	(.L_58 - .L_57)
.L_57:
        /*00a4*/ 	.word	0x00000008
.L_58:


//--------------------- .nv.callgraph             --------------------------
	.section	.nv.callgraph,"",@"SHT_CUDA_CALLGRAPH"
	.align	4
	.sectionentsize	8
	.align		4
        /*0000*/ 	.word	0x00000000
	.align		4
        /*0004*/ 	.word	0xffffffff
	.align		4
        /*0008*/ 	.word	0x00000000
	.align		4
        /*000c*/ 	.word	0xfffffffe
	.align		4
        /*0010*/ 	.word	0x00000000
	.align		4
        /*0014*/ 	.word	0xfffffffd
	.align		4
        /*0018*/ 	.word	0x00000000
	.align		4
        /*001c*/ 	.word	0xfffffffc


//--------------------- .nv.constant4             --------------------------
	.section	.nv.constant4,"a",@progbits
	.align	8
	.align		8
.nv.constant4:
        /*0000*/ 	.dword	precalc_xorwow_matrix
	.align		8
        /*0008*/ 	.dword	precalc_xorwow_offset_matrix
	.align		8
        /*0010*/ 	.dword	mrg32k3aM1
	.align		8
        /*0018*/ 	.dword	mrg32k3aM2
	.align		8
        /*0020*/ 	.dword	mrg32k3aM1SubSeq
	.align		8
        /*0028*/ 	.dword	mrg32k3aM2SubSeq
	.align		8
        /*0030*/ 	.dword	mrg32k3aM1Seq
	.align		8
        /*0038*/ 	.dword	mrg32k3aM2Seq


//--------------------- .nv.constant3             --------------------------
	.section	.nv.constant3,"a",@progbits
	.align	8
.nv.constant3:
	.type		__cr_lgamma_table,@object
	.size		__cr_lgamma_table,(.L_8 - __cr_lgamma_table)
__cr_lgamma_table:
        /*0000*/ 	.byte	0x00, 0x00, 0x00, 0x00, 0x00, 0x00, 0x00, 0x00, 0x00, 0x00, 0x00, 0x00, 0x00, 0x00, 0x00, 0x00
        /*0010*/ 	.byte	0xef, 0x39, 0xfa, 0xfe, 0x42, 0x2e, 0xe6, 0x3f, 0x02, 0x20, 0x2a, 0xfa, 0x0b, 0xab, 0xfc, 0x3f
        /*0020*/ 	.byte	0xf9, 0x2c, 0x92, 0x7c, 0xa7, 0x6c, 0x09, 0x40, 0xc9, 0x79, 0x44, 0x3c, 0x64, 0x26, 0x13, 0x40
        /*0030*/ 	.byte	0xca, 0x01, 0xcf, 0x3a, 0x27, 0x51, 0x1a, 0x40, 0x30, 0xcc, 0x2d, 0xf3, 0xe1, 0x0c, 0x21, 0x40
        /*0040*/ 	.byte	0x0d, 0xb7, 0xfc, 0x82, 0x8e, 0x35, 0x25, 0x40
.L_8:


//--------------------- .text._Z23setup_kernel_randomnessP17curandStateXORWOWm --------------------------
	.section	.text._Z23setup_kernel_randomnessP17curandStateXORWOWm,"ax",@progbits
	.align	128
        .global         _Z23setup_kernel_randomnessP17curandStateXORWOWm
        .type           _Z23setup_kernel_randomnessP17curandStateXORWOWm,@function
        .size           _Z23setup_kernel_randomnessP17curandStateXORWOWm,(.L_x_43 - _Z23setup_kernel_randomnessP17curandStateXORWOWm)
        .other          _Z23setup_kernel_randomnessP17curandStateXORWOWm,@"STO_CUDA_ENTRY STV_DEFAULT"
_Z23setup_kernel_randomnessP17curandStateXORWOWm:
.text._Z23setup_kernel_randomnessP17curandStateXORWOWm:
[----:B------:R-:W-:Y:S01]  /*0000*/  LDC R1, c[0x0][0x37c] ;  /* 0x0000df00ff017b82 */ /* 0x000fe20000000800 */
[----:B------:R-:W0:Y:S07]  /*0010*/  S2R R3, SR_TID.X ;  /* 0x0000000000037919 */ /* 0x000e2e0000002100 */
[----:B------:R-:W0:Y:S01]  /*0020*/  S2UR UR4, SR_CTAID.X ;  /* 0x00000000000479c3 */ /* 0x000e220000002500 */
[----:B------:R-:W1:Y:S01]  /*0030*/  LDCU.64 UR6, c[0x0][0x388] ;  /* 0x00007100ff0677ac */ /* 0x000e620008000a00 */
[----:B------:R-:W-:Y:S06]  /*0040*/  BSSY.RECONVERGENT B0, `(.L_x_0) ;  /* 0x00000e9000007945 */ /* 0x000fec0003800200 */
[----:B------:R-:W0:Y:S08]  /*0050*/  LDC R0, c[0x0][0x360] ;  /* 0x0000d800ff007b82 */ /* 0x000e300000000800 */
[----:B------:R-:W2:Y:S01]  /*0060*/  LDC.64 R6, c[0x0][0x380] ;  /* 0x0000e000ff067b82 */ /* 0x000ea20000000a00 */
[----:B0-----:R-:W-:Y:S01]  /*0070*/  IMAD R0, R0, UR4, R3 ;  /* 0x0000000400007c24 */ /* 0x001fe2000f8e0203 */
[----:B------:R-:W0:Y:S03]  /*0080*/  LDCU.64 UR4, c[0x0][0x358] ;  /* 0x00006b00ff0477ac */ /* 0x000e260008000a00 */
[----:B-1----:R-:W-:Y:S01]  /*0090*/  IMAD.WIDE.U32 R2, R0, UR6, RZ ;  /* 0x0000000600027c25 */ /* 0x002fe2000f8e00ff */
[----:B------:R-:W-:-:S02]  /*00a0*/  SHF.R.S32.HI R13, RZ, 0x1f, R0 ;  /* 0x0000001fff0d7819 */ /* 0x000fc40000011400 */
[C---:B------:R-:W-:Y:S01]  /*00b0*/  ISETP.NE.AND P0, PT, R0.reuse, RZ, PT ;  /* 0x000000ff0000720c */ /* 0x040fe20003f05270 */
[----:B--2---:R-:W-:Y:S01]  /*00c0*/  IMAD.WIDE R6, R0, 0x30, R6 ;  /* 0x0000003000067825 */ /* 0x004fe200078e0206 */
[----:B------:R-:W-:-:S03]  /*00d0*/  LOP3.LUT R2, R2, 0xaad26b49, RZ, 0x3c, !PT ;  /* 0xaad26b4902027812 */ /* 0x000fc600078e3cff */
[----:B------:R-:W-:Y:S02]  /*00e0*/  IMAD R5, R13, UR6, RZ ;  /* 0x000000060d057c24 */ /* 0x000fe4000f8e02ff */
[----:B------:R-:W-:Y:S02]  /*00f0*/  IMAD R2, R2, 0x4182bed5, RZ ;  /* 0x4182bed502027824 */ /* 0x000fe400078e02ff */
[----:B------:R-:W-:Y:S02]  /*0100*/  IMAD R5, R0, UR7, R5 ;  /* 0x0000000700057c24 */ /* 0x000fe4000f8e0205 */
[C---:B------:R-:W-:Y:S01]  /*0110*/  VIADD R11, R2.reuse, 0x583f19 ;  /* 0x00583f19020b7836 */ /* 0x040fe20000000000 */
[C---:B------:R-:W-:Y:S01]  /*0120*/  LOP3.LUT R8, R2.reuse, 0x159a55e5, RZ, 0x3c, !PT ;  /* 0x159a55e502087812 */ /* 0x040fe200078e3cff */
[----:B------:R-:W-:Y:S02]  /*0130*/  IMAD.IADD R3, R3, 0x1, R5 ;  /* 0x0000000103037824 */ /* 0x000fe400078e0205 */
[----:B------:R-:W-:-:S03]  /*0140*/  VIADD R5, R2, 0x75bcd15 ;  /* 0x075bcd1502057836 */ /* 0x000fc60000000000 */
[----:B------:R-:W-:-:S05]  /*0150*/  LOP3.LUT R3, R3, 0xf7dcefdd, RZ, 0x3c, !PT ;  /* 0xf7dcefdd03037812 */ /* 0x000fca00078e3cff */
[----:B------:R-:W-:-:S04]  /*0160*/  IMAD R3, R3, -0x658354e5, RZ ;  /* 0x9a7cab1b03037824 */ /* 0x000fc800078e02ff */
[C---:B------:R-:W-:Y:S01]  /*0170*/  VIADD R9, R3.reuse, 0x1f123bb5 ;  /* 0x1f123bb503097836 */ /* 0x040fe20000000000 */
[----:B------:R-:W-:Y:S02]  /*0180*/  IADD3 R4, PT, PT, R2, 0x64f0c9, R3 ;  /* 0x0064f0c902047810 */ /* 0x000fe40007ffe003 */
[----:B------:R-:W-:Y:S02]  /*0190*/  LOP3.LUT R10, R3, 0x5491333, RZ, 0x3c, !PT ;  /* 0x05491333030a7812 */ /* 0x000fe400078e3cff */
[----:B0-----:R0:W-:Y:S04]  /*01a0*/  STG.E.64 desc[UR4][R6.64+0x8], R8 ;  /* 0x0000080806007986 */ /* 0x0011e8000c101b04 */
[----:B------:R0:W-:Y:S04]  /*01b0*/  STG.E.64 desc[UR4][R6.64], R4 ;  /* 0x0000000406007986 */ /* 0x0001e8000c101b04 */
[----:B------:R0:W-:Y:S01]  /*01c0*/  STG.E.64 desc[UR4][R6.64+0x10], R10 ;  /* 0x0000100a06007986 */ /* 0x0001e2000c101b04 */
[----:B------:R-:W-:Y:S05]  /*01d0*/  @!P0 BRA `(.L_x_1) ;  /* 0x0000000c003c8947 */ /* 0x000fea0003800000 */
[----:B------:R-:W-:-:S07]  /*01e0*/  IMAD.MOV.U32 R12, RZ, RZ, RZ ;  /* 0x000000ffff0c7224 */ /* 0x000fce00078e00ff */
.L_x_7:
[----:B-1----:R-:W-:Y:S01]  /*01f0*/  LOP3.LUT R2, R0, 0x3, RZ, 0xc0, !PT ;  /* 0x0000000300027812 */ /* 0x002fe200078ec0ff */
[----:B------:R-:W-:Y:S03]  /*0200*/  BSSY.RECONVERGENT B1, `(.L_x_2) ;  /* 0x00000c6000017945 */ /* 0x000fe60003800200 */
[----:B------:R-:W-:-:S04]  /*0210*/  ISETP.NE.U32.AND P0, PT, R2, RZ, PT ;  /* 0x000000ff0200720c */ /* 0x000fc80003f05070 */
[----:B------:R-:W-:-:S13]  /*0220*/  ISETP.NE.AND.EX P0, PT, RZ, RZ, PT, P0 ;  /* 0x000000ffff00720c */ /* 0x000fda0003f05300 */
[----:B------:R-:W-:Y:S05]  /*0230*/  @!P0 BRA `(.L_x_3) ;  /* 0x0000000c00088947 */ /* 0x000fea0003800000 */
[----:B0-----:R-:W0:Y:S01]  /*0240*/  LDC.64 R8, c[0x4][RZ] ;  /* 0x01000000ff087b82 */ /* 0x001e220000000a00 */
[----:B------:R-:W-:Y:S02]  /*0250*/  IMAD.MOV.U32 R14, RZ, RZ, RZ ;  /* 0x000000ffff0e7224 */ /* 0x000fe400078e00ff */
[----:B0-----:R-:W-:-:S07]  /*0260*/  IMAD.WIDE.U32 R8, R12, 0xc80, R8 ;  /* 0x00000c800c087825 */ /* 0x001fce00078e0008 */
.L_x_6:
[----:B-1----:R-:W-:Y:S01]  /*0270*/  IMAD.MOV.U32 R15, RZ, RZ, RZ ;  /* 0x000000ffff0f7224 */ /* 0x002fe200078e00ff */
[----:B------:R-:W-:Y:S01]  /*0280*/  CS2R R2, SRZ ;  /* 0x0000000000027805 */ /* 0x000fe2000001ff00 */
[----:B------:R-:W-:Y:S01]  /*0290*/  IMAD.MOV.U32 R17, RZ, RZ, RZ ;  /* 0x000000ffff117224 */ /* 0x000fe200078e00ff */
[----:B------:R-:W-:-:S07]  /*02a0*/  CS2R R4, SRZ ;  /* 0x0000000000047805 */ /* 0x000fce000001ff00 */
.L_x_5:
[----:B------:R-:W-:-:S05]  /*02b0*/  IMAD.WIDE.U32 R10, R17, 0x4, R6 ;  /* 0x00000004110a7825 */ /* 0x000fca00078e0006 */
[----:B------:R0:W5:Y:S01]  /*02c0*/  LDG.E R16, desc[UR4][R10.64+0x4] ;  /* 0x000004040a107981 */ /* 0x000162000c1e1900 */
[----:B------:R-:W-:-:S07]  /*02d0*/  IMAD.MOV.U32 R19, RZ, RZ, RZ ;  /* 0x000000ffff137224 */ /* 0x000fce00078e00ff */
.L_x_4:
[----:B-----5:R-:W-:Y:S01]  /*02e0*/  SHF.R.U32.HI R24, RZ, R19, R16 ;  /* 0x00000013ff187219 */ /* 0x020fe20000011610 */
[----:B0-----:R-:W-:-:S03]  /*02f0*/  IMAD.SHL.U32 R10, R17, 0x20, RZ ;  /* 0x00000020110a7824 */ /* 0x001fc600078e00ff */
[----:B------:R-:W-:Y:S01]  /*0300*/  LOP3.LUT R11, R24, 0x1, RZ, 0xc0, !PT ;  /* 0x00000001180b7812 */ /* 0x000fe200078ec0ff */
[----:B------:R-:W-:-:S03]  /*0310*/  IMAD.IADD R10, R10, 0x1, R19 ;  /* 0x000000010a0a7824 */ /* 0x000fc600078e0213 */
[----:B------:R-:W-:Y:S01]  /*0320*/  ISETP.NE.U32.AND P0, PT, R11, 0x1, PT ;  /* 0x000000010b00780c */ /* 0x000fe20003f05070 */
[----:B------:R-:W-:-:S03]  /*0330*/  IMAD R11, R10, 0x5, RZ ;  /* 0x000000050a0b7824 */ /* 0x000fc600078e02ff */
[----:B------:R-:W-:Y:S01]  /*0340*/  R2P PR, R24, 0x7e ;  /* 0x0000007e18007804 */ /* 0x000fe20000000000 */
[----:B------:R-:W-:-:S08]  /*0350*/  IMAD.WIDE.U32 R10, R11, 0x4, R8 ;  /* 0x000000040b0a7825 */ /* 0x000fd000078e0008 */
[----:B------:R-:W2:Y:S04]  /*0360*/  @!P0 LDG.E R18, desc[UR4][R10.64] ;  /* 0x000000040a128981 */ /* 0x000ea8000c1e1900 */
[----:B------:R-:W3:Y:S04]  /*0370*/  @!P0 LDG.E R20, desc[UR4][R10.64+0x10] ;  /* 0x000010040a148981 */ /* 0x000ee8000c1e1900 */
[----:B------:R-:W4:Y:S04]  /*0380*/  @P1 LDG.E R22, desc[UR4][R10.64+0x14] ;  /* 0x000014040a161981 */ /* 0x000f28000c1e1900 */
[----:B------:R-:W4:Y:S04]  /*0390*/  @P2 LDG.E R26, desc[UR4][R10.64+0x28] ;  /* 0x000028040a1a2981 */ /* 0x000f28000c1e1900 */
[----:B------:R-:W4:Y:S04]  /*03a0*/  @!P0 LDG.E R21, desc[UR4][R10.64+0x4] ;  /* 0x000004040a158981 */ /* 0x000f28000c1e1900 */
[----:B------:R-:W4:Y:S04]  /*03b0*/  @!P0 LDG.E R23, desc[UR4][R10.64+0xc] ;  /* 0x00000c040a178981 */ /* 0x000f28000c1e1900 */
[----:B------:R-:W4:Y:S04]  /*03c0*/  @P1 LDG.E R25, desc[UR4][R10.64+0x18] ;  /* 0x000018040a191981 */ /* 0x000f28000c1e1900 */
[----:B------:R-:W4:Y:S04]  /*03d0*/  @P3 LDG.E R28, desc[UR4][R10.64+0x3c] ;  /* 0x00003c040a1c3981 */ /* 0x000f28000c1e1900 */
[----:B------:R-:W4:Y:S01]  /*03e0*/  @P6 LDG.E R27, desc[UR4][R10.64+0x7c] ;  /* 0x00007c040a1b6981 */ /* 0x000f22000c1e1900 */
[----:B--2---:R-:W-:-:S03]  /*03f0*/  @!P0 LOP3.LUT R15, R15, R18, RZ, 0x3c, !PT ;  /* 0x000000120f0f8212 */ /* 0x004fc600078e3cff */
[----:B------:R-:W2:Y:S01]  /*0400*/  @!P0 LDG.E R18, desc[UR4][R10.64+0x8] ;  /* 0x000008040a128981 */ /* 0x000ea2000c1e1900 */
[----:B---3--:R-:W-:-:S03]  /*0410*/  @!P0 LOP3.LUT R3, R3, R20, RZ, 0x3c, !PT ;  /* 0x0000001403038212 */ /* 0x008fc600078e3cff */
[----:B------:R-:W3:Y:S01]  /*0420*/  @P1 LDG.E R20, desc[UR4][R10.64+0x24] ;  /* 0x000024040a141981 */ /* 0x000ee2000c1e1900 */
[----:B----4-:R-:W-:-:S03]  /*0430*/  @P1 LOP3.LUT R15, R15, R22, RZ, 0x3c, !PT ;  /* 0x000000160f0f1212 */ /* 0x010fc600078e3cff */
[----:B------:R-:W4:Y:S01]  /*0440*/  @P2 LDG.E R22, desc[UR4][R10.64+0x38] ;  /* 0x000038040a162981 */ /* 0x000f22000c1e1900 */
[----:B------:R-:W-:-:S03]  /*0450*/  @P2 LOP3.LUT R15, R15, R26, RZ, 0x3c, !PT ;  /* 0x0000001a0f0f2212 */ /* 0x000fc600078e3cff */
[----:B------:R-:W4:Y:S01]  /*0460*/  @P4 LDG.E R26, desc[UR4][R10.64+0x50] ;  /* 0x000050040a1a4981 */ /* 0x000f22000c1e1900 */
[----:B------:R-:W-:-:S03]  /*0470*/  @!P0 LOP3.LUT R4, R4, R21, RZ, 0x3c, !PT ;  /* 0x0000001504048212 */ /* 0x000fc600078e3cff */
[----:B------:R-:W4:Y:S01]  /*0480*/  @P1 LDG.E R21, desc[UR4][R10.64+0x20] ;  /* 0x000020040a151981 */ /* 0x000f22000c1e1900 */
[----:B------:R-:W-:-:S03]  /*0490*/  @!P0 LOP3.LUT R2, R2, R23, RZ, 0x3c, !PT ;  /* 0x0000001702028212 */ /* 0x000fc600078e3cff */
[----:B------:R-:W4:Y:S01]  /*04a0*/  @P2 LDG.E R23, desc[UR4][R10.64+0x2c] ;  /* 0x00002c040a172981 */ /* 0x000f22000c1e1900 */
[----:B------:R-:W-:-:S03]  /*04b0*/  @P1 LOP3.LUT R4, R4, R25, RZ, 0x3c, !PT ;  /* 0x0000001904041212 */ /* 0x000fc600078e3cff */
[----:B------:R-:W4:Y:S01]  /*04c0*/  @P2 LDG.E R25, desc[UR4][R10.64+0x34] ;  /* 0x000034040a192981 */ /* 0x000f22000c1e1900 */
[----:B--2---:R-:W-:-:S03]  /*04d0*/  @!P0 LOP3.LUT R5, R5, R18, RZ, 0x3c, !PT ;  /* 0x0000001205058212 */ /* 0x004fc600078e3cff */
[----:B------:R-:W2:Y:S01]  /*04e0*/  @P1 LDG.E R18, desc[UR4][R10.64+0x1c] ;  /* 0x00001c040a121981 */ /* 0x000ea2000c1e1900 */
[----:B---3--:R-:W-:-:S03]  /*04f0*/  @P1 LOP3.LUT R3, R3, R20, RZ, 0x3c, !PT ;  /* 0x0000001403031212 */ /* 0x008fc600078e3cff */
[----:B------:R-:W3:Y:S01]  /*0500*/  @P2 LDG.E R20, desc[UR4][R10.64+0x30] ;  /* 0x000030040a142981 */ /* 0x000ee2000c1e1900 */
[----:B----4-:R-:W-:-:S03]  /*0510*/  @P2 LOP3.LUT R3, R3, R22, RZ, 0x3c, !PT ;  /* 0x0000001603032212 */ /* 0x010fc600078e3cff */
[----:B------:R-:W4:Y:S01]  /*0520*/  @P3 LDG.E R22, desc[UR4][R10.64+0x4c] ;  /* 0x00004c040a163981 */ /* 0x000f22000c1e1900 */
[----:B------:R-:W-:-:S04]  /*0530*/  @P3 LOP3.LUT R15, R15, R28, RZ, 0x3c, !PT ;  /* 0x0000001c0f0f3212 */ /* 0x000fc800078e3cff */
[----:B------:R-:W-:Y:S02]  /*0540*/  @P4 LOP3.LUT R15, R15, R26, RZ, 0x3c, !PT ;  /* 0x0000001a0f0f4212 */ /* 0x000fe400078e3cff */
[----:B------:R-:W-:Y:S01]  /*0550*/  @P1 LOP3.LUT R2, R2, R21, RZ, 0x3c, !PT ;  /* 0x0000001502021212 */ /* 0x000fe200078e3cff */
[----:B------:R-:W4:Y:S04]  /*0560*/  @P5 LDG.E R26, desc[UR4][R10.64+0x64] ;  /* 0x000064040a1a5981 */ /* 0x000f28000c1e1900 */
[----:B------:R-:W4:Y:S01]  /*0570*/  @P3 LDG.E R21, desc[UR4][R10.64+0x40] ;  /* 0x000040040a153981 */ /* 0x000f22000c1e1900 */
[----:B------:R-:W-:Y:S02]  /*0580*/  @P2 LOP3.LUT R4, R4, R23, RZ, 0x3c, !PT ;  /* 0x0000001704042212 */ /* 0x000fe400078e3cff */
[----:B------:R-:W-:Y:S01]  /*0590*/  @P2 LOP3.LUT R2, R2, R25, RZ, 0x3c, !PT ;  /* 0x0000001902022212 */ /* 0x000fe200078e3cff */
[----:B------:R-:W4:Y:S04]  /*05a0*/  @P3 LDG.E R23, desc[UR4][R10.64+0x48] ;  /* 0x000048040a173981 */ /* 0x000f28000c1e1900 */
[----:B------:R-:W4:Y:S01]  /*05b0*/  @P4 LDG.E R25, desc[UR4][R10.64+0x54] ;  /* 0x000054040a194981 */ /* 0x000f22000c1e1900 */
[----:B--2---:R-:W-:-:S03]  /*05c0*/  @P1 LOP3.LUT R5, R5, R18, RZ, 0x3c, !PT ;  /* 0x0000001205051212 */ /* 0x004fc600078e3cff */
[----:B------:R-:W2:Y:S01]  /*05d0*/  @P3 LDG.E R18, desc[UR4][R10.64+0x44] ;  /* 0x000044040a123981 */ /* 0x000ea2000c1e1900 */
[----:B---3--:R-:W-:-:S03]  /*05e0*/  @P2 LOP3.LUT R5, R5, R20, RZ, 0x3c, !PT ;  /* 0x0000001405052212 */ /* 0x008fc600078e3cff */
[----:B------:R-:W3:Y:S01]  /*05f0*/  @P4 LDG.E R20, desc[UR4][R10.64+0x58] ;  /* 0x000058040a144981 */ /* 0x000ee2000c1e1900 */
[----:B----4-:R-:W-:-:S03]  /*0600*/  @P3 LOP3.LUT R3, R3, R22, RZ, 0x3c, !PT ;  /* 0x0000001603033212 */ /* 0x010fc600078e3cff */
[----:B------:R-:W4:Y:S01]  /*0610*/  @P4 LDG.E R22, desc[UR4][R10.64+0x60] ;  /* 0x000060040a164981 */ /* 0x000f22000c1e1900 */
[----:B------:R-:W-:Y:S02]  /*0620*/  LOP3.LUT P0, RZ, R24, 0x80, RZ, 0xc0, !PT ;  /* 0x0000008018ff7812 */ /* 0x000fe4000780c0ff */
[----:B------:R-:W-:Y:S02]  /*0630*/  @P5 LOP3.LUT R15, R15, R26, RZ, 0x3c, !PT ;  /* 0x0000001a0f0f5212 */ /* 0x000fe400078e3cff */
[----:B------:R-:W4:Y:S01]  /*0640*/  @P6 LDG.E R26, desc[UR4][R10.64+0x78] ;  /* 0x000078040a1a6981 */ /* 0x000f22000c1e1900 */
[----:B------:R-:W-:-:S03]  /*0650*/  @P3 LOP3.LUT R4, R4, R21, RZ, 0x3c, !PT ;  /* 0x0000001504043212 */ /* 0x000fc600078e3cff */
[----:B------:R-:W4:Y:S01]  /*0660*/  @P4 LDG.E R21, desc[UR4][R10.64+0x5c] ;  /* 0x00005c040a154981 */ /* 0x000f22000c1e1900 */
[----:B------:R-:W-:-:S03]  /*0670*/  @P3 LOP3.LUT R2, R2, R23, RZ, 0x3c, !PT ;  /* 0x0000001702023212 */ /* 0x000fc600078e3cff */
[----:B------:R-:W4:Y:S01]  /*0680*/  @P5 LDG.E R23, desc[UR4][R10.64+0x68] ;  /* 0x000068040a175981 */ /* 0x000f22000c1e1900 */
[----:B------:R-:W-:-:S03]  /*0690*/  @P4 LOP3.LUT R4, R4, R25, RZ, 0x3c, !PT ;  /* 0x0000001904044212 */ /* 0x000fc600078e3cff */
[----:B------:R-:W4:Y:S01]  /*06a0*/  @P5 LDG.E R25, desc[UR4][R10.64+0x70] ;  /* 0x000070040a195981 */ /* 0x000f22000c1e1900 */
[----:B--2---:R-:W-:-:S03]  /*06b0*/  @P3 LOP3.LUT R5, R5, R18, RZ, 0x3c, !PT ;  /* 0x0000001205053212 */ /* 0x004fc600078e3cff */
[----:B------:R-:W2:Y:S01]  /*06c0*/  @P5 LDG.E R18, desc[UR4][R10.64+0x6c] ;  /* 0x00006c040a125981 */ /* 0x000ea2000c1e1900 */
[----:B---3--:R-:W-:-:S03]  /*06d0*/  @P4 LOP3.LUT R5, R5, R20, RZ, 0x3c, !PT ;  /* 0x0000001405054212 */ /* 0x008fc600078e3cff */
[----:B------:R-:W3:Y:S01]  /*06e0*/  @P5 LDG.E R20, desc[UR4][R10.64+0x74] ;  /* 0x000074040a145981 */ /* 0x000ee2000c1e1900 */
[----:B----4-:R-:W-:-:S03]  /*06f0*/  @P4 LOP3.LUT R3, R3, R22, RZ, 0x3c, !PT ;  /* 0x0000001603034212 */ /* 0x010fc600078e3cff */
[----:B------:R-:W4:Y:S01]  /*0700*/  @P0 LDG.E R22, desc[UR4][R10.64+0x8c] ;  /* 0x00008c040a160981 */ /* 0x000f22000c1e1900 */
[----:B------:R-:W-:-:S03]  /*0710*/  @P6 LOP3.LUT R15, R15, R26, RZ, 0x3c, !PT ;  /* 0x0000001a0f0f6212 */ /* 0x000fc600078e3cff */
        /* <DEDUP_REMOVED lines=13> */
[----:B------:R-:W-:Y:S02]  /*07f0*/  @P6 LOP3.LUT R4, R4, R27, RZ, 0x3c, !PT ;  /* 0x0000001b04046212 */ /* 0x000fe400078e3cff */
[----:B------:R-:W-:Y:S02]  /*0800*/  @P6 LOP3.LUT R2, R2, R21, RZ, 0x3c, !PT ;  /* 0x0000001502026212 */ /* 0x000fe400078e3cff */
[----:B------:R-:W-:Y:S02]  /*0810*/  @P0 LOP3.LUT R4, R4, R23, RZ, 0x3c, !PT ;  /* 0x0000001704040212 */ /* 0x000fe400078e3cff */
[----:B------:R-:W-:Y:S02]  /*0820*/  @P0 LOP3.LUT R2, R2, R25, RZ, 0x3c, !PT ;  /* 0x0000001902020212 */ /* 0x000fe400078e3cff */
[----:B--2---:R-:W-:Y:S02]  /*0830*/  @P6 LOP3.LUT R5, R5, R18, RZ, 0x3c, !PT ;  /* 0x0000001205056212 */ /* 0x004fe400078e3cff */
[----:B---3--:R-:W-:-:S02]  /*0840*/  @P6 LOP3.LUT R3, R3, R20, RZ, 0x3c, !PT ;  /* 0x0000001403036212 */ /* 0x008fc400078e3cff */
[----:B----4-:R-:W-:Y:S02]  /*0850*/  @P0 LOP3.LUT R5, R5, R22, RZ, 0x3c, !PT ;  /* 0x0000001605050212 */ /* 0x010fe400078e3cff */
[----:B------:R-:W-:Y:S02]  /*0860*/  @P0 LOP3.LUT R3, R3, R26, RZ, 0x3c, !PT ;  /* 0x0000001a03030212 */ /* 0x000fe400078e3cff */
[----:B------:R-:W-:-:S13]  /*0870*/  R2P PR, R24.B1, 0x7f ;  /* 0x0000007f18007804 */ /* 0x000fda0000001000 */
[----:B------:R-:W2:Y:S04]  /*0880*/  @P0 LDG.E R18, desc[UR4][R10.64+0xa0] ;  /* 0x0000a0040a120981 */ /* 0x000ea8000c1e1900 */
[----:B------:R-:W3:Y:S04]  /*0890*/  @P1 LDG.E R22, desc[UR4][R10.64+0xb4] ;  /* 0x0000b4040a161981 */ /* 0x000ee8000c1e1900 */
[----:B------:R-:W4:Y:S04]  /*08a0*/  @P2 LDG.E R26, desc[UR4][R10.64+0xc8] ;  /* 0x0000c8040a1a2981 */ /* 0x000f28000c1e1900 */
[----:B------:R-:W4:Y:S04]  /*08b0*/  @P3 LDG.E R28, desc[UR4][R10.64+0xdc] ;  /* 0x0000dc040a1c3981 */ /* 0x000f28000c1e1900 */
[----:B------:R-:W4:Y:S04]  /*08c0*/  @P0 LDG.E R23, desc[UR4][R10.64+0xa4] ;  /* 0x0000a4040a170981 */ /* 0x000f28000c1e1900 */
[----:B------:R-:W4:Y:S04]  /*08d0*/  @P0 LDG.E R20, desc[UR4][R10.64+0xa8] ;  /* 0x0000a8040a140981 */ /* 0x000f28000c1e1900 */
[----:B------:R-:W4:Y:S04]  /*08e0*/  @P4 LDG.E R25, desc[UR4][R10.64+0xf0] ;  /* 0x0000f0040a194981 */ /* 0x000f28000c1e1900 */
        /* <DEDUP_REMOVED lines=21> */
[----:B------:R-:W-:Y:S02]  /*0a40*/  LOP3.LUT P0, RZ, R24, 0x8000, RZ, 0xc0, !PT ;  /* 0x0000800018ff7812 */ /* 0x000fe4000780c0ff */
[----:B----4-:R-:W-:Y:S01]  /*0a50*/  @P5 LOP3.LUT R15, R15, R26, RZ, 0x3c, !PT ;  /* 0x0000001a0f0f5212 */ /* 0x010fe200078e3cff */
[----:B------:R-:W4:Y:S04]  /*0a60*/  @P3 LDG.E R24, desc[UR4][R10.64+0xe4] ;  /* 0x0000e4040a183981 */ /* 0x000f28000c1e1900 */
[----:B------:R-:W2:Y:S01]  /*0a70*/  @P6 LDG.E R26, desc[UR4][R10.64+0x118] ;  /* 0x000118040a1a6981 */ /* 0x000ea2000c1e1900 */
        /* <DEDUP_REMOVED lines=8> */
[----:B---3--:R-:W-:-:S03]  /*0b00*/  @P2 LOP3.LUT R3, R3, R22, RZ, 0x3c, !PT ;  /* 0x0000001603032212 */ /* 0x008fc600078e3cff */
[----:B------:R-:W3:Y:S01]  /*0b10*/  @P4 LDG.E R22, desc[UR4][R10.64+0x100] ;  /* 0x000100040a164981 */ /* 0x000ee2000c1e1900 */
[----:B--2---:R-:W-:-:S03]  /*0b20*/  @P6 LOP3.LUT R15, R15, R26, RZ, 0x3c, !PT ;  /* 0x0000001a0f0f6212 */ /* 0x004fc600078e3cff */
[----:B------:R-:W2:Y:S01]  /*0b30*/  @P0 LDG.E R26, desc[UR4][R10.64+0x12c] ;  /* 0x00012c040a1a0981 */ /* 0x000ea2000c1e1900 */
[----:B----4-:R-:W-:-:S03]  /*0b40*/  @P2 LOP3.LUT R2, R2, R23, RZ, 0x3c, !PT ;  /* 0x0000001702022212 */ /* 0x010fc600078e3cff */
[----:B------:R-:W4:Y:S01]  /*0b50*/  @P4 LDG.E R23, desc[UR4][R10.64+0xfc] ;  /* 0x0000fc040a174981 */ /* 0x000f22000c1e1900 */
[----:B------:R-:W-:-:S03]  /*0b60*/  @P2 LOP3.LUT R5, R5, R20, RZ, 0x3c, !PT ;  /* 0x0000001405052212 */ /* 0x000fc600078e3cff */
[----:B------:R-:W4:Y:S01]  /*0b70*/  @P4 LDG.E R20, desc[UR4][R10.64+0xf8] ;  /* 0x0000f8040a144981 */ /* 0x000f22000c1e1900 */
[----:B------:R-:W-:Y:S02]  /*0b80*/  @P3 LOP3.LUT R2, R2, R27, RZ, 0x3c, !PT ;  /* 0x0000001b02023212 */ /* 0x000fe400078e3cff */
[----:B------:R-:W-:Y:S01]  /*0b90*/  @P3 LOP3.LUT R4, R4, R25, RZ, 0x3c, !PT ;  /* 0x0000001904043212 */ /* 0x000fe200078e3cff */
[----:B------:R-:W4:Y:S01]  /*0ba0*/  @P5 LDG.E R27, desc[UR4][R10.64+0x110] ;  /* 0x000110040a1b5981 */ /* 0x000f22000c1e1900 */
[----:B------:R-:W-:-:S03]  /*0bb0*/  @P3 LOP3.LUT R5, R5, R24, RZ, 0x3c, !PT ;  /* 0x0000001805053212 */ /* 0x000fc600078e3cff */
[----:B------:R-:W4:Y:S04]  /*0bc0*/  @P5 LDG.E R25, desc[UR4][R10.64+0x108] ;  /* 0x000108040a195981 */ /* 0x000f28000c1e1900 */
        /* <DEDUP_REMOVED lines=19> */
[----:B------:R-:W-:-:S05]  /*0d00*/  VIADD R19, R19, 0x10 ;  /* 0x0000001013137836 */ /* 0x000fca0000000000 */
[----:B------:R-:W-:Y:S02]  /*0d10*/  ISETP.NE.AND P1, PT, R19, 0x20, PT ;  /* 0x000000201300780c */ /* 0x000fe40003f25270 */
[----:B------:R-:W-:Y:S02]  /*0d20*/  @P5 LOP3.LUT R3, R3, R18, RZ, 0x3c, !PT ;  /* 0x0000001203035212 */ /* 0x000fe400078e3cff */
[----:B------:R-:W-:Y:S02]  /*0d30*/  @P6 LOP3.LUT R4, R4, R21, RZ, 0x3c, !PT ;  /* 0x0000001504046212 */ /* 0x000fe400078e3cff */
[----:B---3--:R-:W-:-:S04]  /*0d40*/  @P6 LOP3.LUT R3, R3, R22, RZ, 0x3c, !PT ;  /* 0x0000001603036212 */ /* 0x008fc800078e3cff */
[----:B--2---:R-:W-:Y:S02]  /*0d50*/  @P0 LOP3.LUT R3, R3, R26, RZ, 0x3c, !PT ;  /* 0x0000001a03030212 */ /* 0x004fe400078e3cff */
[----:B----4-:R-:W-:Y:S02]  /*0d60*/  @P6 LOP3.LUT R2, R2, R23, RZ, 0x3c, !PT ;  /* 0x0000001702026212 */ /* 0x010fe400078e3cff */
[----:B------:R-:W-:Y:S02]  /*0d70*/  @P6 LOP3.LUT R5, R5, R20, RZ, 0x3c, !PT ;  /* 0x0000001405056212 */ /* 0x000fe400078e3cff */
[----:B------:R-:W-:Y:S02]  /*0d80*/  @P0 LOP3.LUT R2, R2, R27, RZ, 0x3c, !PT ;  /* 0x0000001b02020212 */ /* 0x000fe400078e3cff */
[----:B------:R-:W-:Y:S02]  /*0d90*/  @P0 LOP3.LUT R4, R4, R25, RZ, 0x3c, !PT ;  /* 0x0000001904040212 */ /* 0x000fe400078e3cff */
[----:B------:R-:W-:Y:S01]  /*0da0*/  @P0 LOP3.LUT R5, R5, R24, RZ, 0x3c, !PT ;  /* 0x0000001805050212 */ /* 0x000fe200078e3cff */
[----:B------:R-:W-:Y:S06]  /*0db0*/  @P1 BRA `(.L_x_4) ;  /* 0xfffffff400481947 */ /* 0x000fec000383ffff */
[----:B------:R-:W-:-:S05]  /*0dc0*/  VIADD R17, R17, 0x1 ;  /* 0x0000000111117836 */ /* 0x000fca0000000000 */
[----:B------:R-:W-:-:S13]  /*0dd0*/  ISETP.NE.AND P0, PT, R17, 0x5, PT ;  /* 0x000000051100780c */ /* 0x000fda0003f05270 */
[----:B------:R-:W-:Y:S05]  /*0de0*/  @P0 BRA `(.L_x_5) ;  /* 0xfffffff400300947 */ /* 0x000fea000383ffff */
[----:B------:R1:W-:Y:S01]  /*0df0*/  STG.E.64 desc[UR4][R6.64+0x8], R4 ;  /* 0x0000080406007986 */ /* 0x0003e2000c101b04 */
[----:B------:R-:W-:Y:S01]  /*0e00*/  VIADD R14, R14, 0x1 ;  /* 0x000000010e0e7836 */ /* 0x000fe20000000000 */
[----:B------:R-:W-:Y:S02]  /*0e10*/  LOP3.LUT R11, R0, 0x3, RZ, 0xc0, !PT ;  /* 0x00000003000b7812 */ /* 0x000fe400078ec0ff */
[----:B------:R1:W-:Y:S02]  /*0e20*/  STG.E.64 desc[UR4][R6.64+0x10], R2 ;  /* 0x0000100206007986 */ /* 0x0003e4000c101b04 */
[----:B------:R-:W-:Y:S02]  /*0e30*/  ISETP.GE.U32.AND P0, PT, R14, R11, PT ;  /* 0x0000000b0e00720c */ /* 0x000fe40003f06070 */
[----:B------:R1:W-:Y:S11]  /*0e40*/  STG.E desc[UR4][R6.64+0x4], R15 ;  /* 0x0000040f06007986 */ /* 0x0003f6000c101904 */
[----:B------:R-:W-:Y:S05]  /*0e50*/  @!P0 BRA `(.L_x_6) ;  /* 0xfffffff400048947 */ /* 0x000fea000383ffff */
.L_x_3:
[----:B------:R-:W-:Y:S05]  /*0e60*/  BSYNC.RECONVERGENT B1 ;  /* 0x0000000000017941 */ /* 0x000fea0003800200 */
.L_x_2:
[----:B------:R-:W-:Y:S01]  /*0e70*/  ISETP.GT.U32.AND P0, PT, R0, 0x3, PT ;  /* 0x000000030000780c */ /* 0x000fe20003f04070 */
[----:B------:R-:W-:Y:S01]  /*0e80*/  VIADD R12, R12, 0x1 ;  /* 0x000000010c0c7836 */ /* 0x000fe20000000000 */
[--C-:B------:R-:W-:Y:S02]  /*0e90*/  SHF.R.U64 R0, R0, 0x2, R13.reuse ;  /* 0x0000000200007819 */ /* 0x100fe4000000120d */
[----:B------:R-:W-:Y:S02]  /*0ea0*/  ISETP.GT.U32.AND.EX P0, PT, R13, RZ, PT, P0 ;  /* 0x000000ff0d00720c */ /* 0x000fe40003f04100 */
[----:B------:R-:W-:-:S11]  /*0eb0*/  SHF.R.U32.HI R13, RZ, 0x2, R13 ;  /* 0x00000002ff0d7819 */ /* 0x000fd6000001160d */
[----:B------:R-:W-:Y:S05]  /*0ec0*/  @P0 BRA `(.L_x_7) ;  /* 0xfffffff000c80947 */ /* 0x000fea000383ffff */
.L_x_1:
[----:B------:R-:W-:Y:S05]  /*0ed0*/  BSYNC.RECONVERGENT B0 ;  /* 0x0000000000007941 */ /* 0x000fea0003800200 */
.L_x_0:
[----:B------:R-:W-:Y:S04]  /*0ee0*/  STG.E.64 desc[UR4][R6.64+0x18], RZ ;  /* 0x000018ff06007986 */ /* 0x000fe8000c101b04 */
[----:B------:R-:W-:Y:S04]  /*0ef0*/  STG.E desc[UR4][R6.64+0x20], RZ ;  /* 0x000020ff06007986 */ /* 0x000fe8000c101904 */
[----:B------:R-:W-:Y:S01]  /*0f00*/  STG.E.64 desc[UR4][R6.64+0x28], RZ ;  /* 0x000028ff06007986 */ /* 0x000fe2000c101b04 */
[----:B------:R-:W-:Y:S05]  /*0f10*/  EXIT ;  /* 0x000000000000794d */ /* 0x000fea0003800000 */
.L_x_8:
[----:B------:R-:W-:-:S00]  /*0f20*/  BRA `(.L_x_8) ;  /* 0xfffffffc00fc7947 */ /* 0x000fc0000383ffff */
[----:B------:R-:W-:-:S00]  /*0f30*/  NOP ;  /* 0x0000000000007918 */ /* 0x000fc00000000000 */
        /* <DEDUP_REMOVED lines=12> */
.L_x_43:


//--------------------- .text._Z5saTSPiPiP17curandStateXORWOWPffi --------------------------
	.section	.text._Z5saTSPiPiP17curandStateXORWOWPffi,"ax",@progbits
	.align	128
        .global         _Z5saTSPiPiP17curandStateXORWOWPffi
        .type           _Z5saTSPiPiP17curandStateXORWOWPffi,@function
        .size           _Z5saTSPiPiP17curandStateXORWOWPffi,(.L_x_42 - _Z5saTSPiPiP17curandStateXORWOWPffi)
        .other          _Z5saTSPiPiP17curandStateXORWOWPffi,@"STO_CUDA_ENTRY STV_DEFAULT"
_Z5saTSPiPiP17curandStateXORWOWPffi:
.text._Z5saTSPiPiP17curandStateXORWOWPffi:
[----:B------:R-:W-:Y:S01]  /*0000*/  LDC R1, c[0x0][0x37c] ;  /* 0x0000df00ff017b82 */ /* 0x000fe20000000800 */
[----:B------:R-:W0:Y:S01]  /*0010*/  LDCU UR4, c[0x0][0x3a0] ;  /* 0x00007400ff0477ac */ /* 0x000e220008000800 */
[----:B------:R-:W-:Y:S01]  /*0020*/  UMOV UR5, 0x3f50624d ;  /* 0x3f50624d00057882 */ /* 0x000fe20000000000 */
[----:B0-----:R-:W0:Y:S01]  /*0030*/  F2F.F64.F32 R2, UR4 ;  /* 0x0000000400027d10 */ /* 0x001e220008201800 */
[----:B------:R-:W-:Y:S02]  /*0040*/  UMOV UR4, 0xd2f1a9fc ;  /* 0xd2f1a9fc00047882 */ /* 0x000fe40000000000 */
[----:B0-----:R-:W-:Y:S02]  /*0050*/  DSETP.GT.AND P0, PT, R2, UR4, PT ;  /* 0x0000000402007e2a */ /* 0x001fe4000bf04000 */
[----:B------:R-:W0:-:S12]  /*0060*/  S2UR UR4, SR_CTAID.X ;  /* 0x00000000000479c3 */ /* 0x000e180000002500 */
[----:B0-----:R-:W-:Y:S05]  /*0070*/  @!P0 EXIT ;  /* 0x000000000000894d */ /* 0x001fea0003800000 */
[----:B------:R-:W0:Y:S01]  /*0080*/  LDC R4, c[0x0][0x3a4] ;  /* 0x0000e900ff047b82 */ /* 0x000e220000000800 */
[----:B------:R-:W1:Y:S07]  /*0090*/  S2R R0, SR_TID.X ;  /* 0x0000000000007919 */ /* 0x000e6e0000002100 */
[----:B------:R-:W2:Y:S01]  /*00a0*/  LDC R5, c[0x0][0x360] ;  /* 0x0000d800ff057b82 */ /* 0x000ea20000000800 */
[----:B0-----:R-:W-:-:S13]  /*00b0*/  ISETP.GE.AND P0, PT, R4, 0x1, PT ;  /* 0x000000010400780c */ /* 0x001fda0003f06270 */
[----:B-12---:R-:W-:Y:S05]  /*00c0*/  @!P0 EXIT ;  /* 0x000000000000894d */ /* 0x006fea0003800000 */
[----:B------:R-:W0:Y:S01]  /*00d0*/  LDC.64 R8, c[0x0][0x388] ;  /* 0x0000e200ff087b82 */ /* 0x000e220000000a00 */
[----:B------:R-:W1:Y:S01]  /*00e0*/  LDCU UR5, c[0x0][0x380] ;  /* 0x00007000ff0577ac */ /* 0x000e620008000800 */
[----:B------:R-:W-:Y:S02]  /*00f0*/  IMAD R5, R5, UR4, R0 ;  /* 0x0000000405057c24 */ /* 0x000fe4000f8e0200 */
[----:B------:R-:W-:Y:S01]  /*0100*/  IMAD.MOV.U32 R6, RZ, RZ, R2 ;  /* 0x000000ffff067224 */ /* 0x000fe200078e0002 */
[----:B------:R-:W2:Y:S03]  /*0110*/  LDCU.64 UR6, c[0x0][0x358] ;  /* 0x00006b00ff0677ac */ /* 0x000ea60008000a00 */
[----:B------:R-:W3:Y:S01]  /*0120*/  LDC.64 R12, c[0x0][0x390] ;  /* 0x0000e400ff0c7b82 */ /* 0x000ee20000000a00 */
[----:B-1----:R-:W-:Y:S01]  /*0130*/  IMAD R7, R5, UR5, RZ ;  /* 0x0000000505077c24 */ /* 0x002fe2000f8e02ff */
[----:B------:R-:W-:-:S02]  /*0140*/  UIADD3 UR4, UPT, UPT, UR5, 0xa, URZ ;  /* 0x0000000a05047890 */ /* 0x000fc4000fffe0ff */
[----:B------:R-:W-:Y:S01]  /*0150*/  UIADD3 UR5, UPT, UPT, UR5, -0x1, URZ ;  /* 0xffffffff05057890 */ /* 0x000fe2000fffe0ff */
[----:B0-----:R-:W-:-:S04]  /*0160*/  IMAD.WIDE R8, R7, 0x4, R8 ;  /* 0x0000000407087825 */ /* 0x001fc800078e0208 */
[----:B------:R-:W-:Y:S01]  /*0170*/  IMAD.MOV.U32 R7, RZ, RZ, R3 ;  /* 0x000000ffff077224 */ /* 0x000fe200078e0003 */
[C---:B------:R-:W-:Y:S02]  /*0180*/  IADD3 R10, P1, PT, R8.reuse, 0x8, RZ ;  /* 0x00000008080a7810 */ /* 0x040fe40007f3e0ff */
[----:B------:R-:W-:Y:S01]  /*0190*/  IADD3 R4, P0, PT, R8, -0x4, RZ ;  /* 0xfffffffc08047810 */ /* 0x000fe20007f1e0ff */
[----:B---3--:R-:W-:Y:S01]  /*01a0*/  IMAD.WIDE R12, R5, 0x30, R12 ;  /* 0x00000030050c7825 */ /* 0x008fe200078e020c */
[----:B------:R-:W-:Y:S02]  /*01b0*/  I2FP.F32.S32 R3, UR4 ;  /* 0x0000000400037c45 */ /* 0x000fe40008201400 */
[----:B------:R-:W-:Y:S01]  /*01c0*/  IADD3.X R2, PT, PT, R9, -0x1, RZ, P0, !PT ;  /* 0xffffffff09027810 */ /* 0x000fe200007fe4ff */
[----:B--2---:R-:W-:-:S08]  /*01d0*/  IMAD.X R11, RZ, RZ, R9, P1 ;  /* 0x000000ffff0b7224 */ /* 0x004fd000008e0609 */
.L_x_29:
[----:B------:R-:W-:Y:S01]  /*01e0*/  UMOV UR8, 0xd916872b ;  /* 0xd916872b00087882 */ /* 0x000fe20000000000 */
[----:B------:R-:W-:Y:S01]  /*01f0*/  UMOV UR9, 0x3feff7ce ;  /* 0x3feff7ce00097882 */ /* 0x000fe20000000000 */
[----:B------:R-:W-:Y:S01]  /*0200*/  UMOV UR4, URZ ;  /* 0x000000ff00047c82 */ /* 0x000fe20008000000 */
[----:B------:R-:W-:-:S06]  /*0210*/  DMUL R6, R6, UR8 ;  /* 0x0000000806067c28 */ /* 0x000fcc0008000000 */
[----:B------:R0:W1:Y:S05]  /*0220*/  F2F.F32.F64 R0, R6 ;  /* 0x0000000600007310 */ /* 0x00006a0000301000 */
.L_x_28:
[----:B0-2-4-:R-:W2:Y:S01]  /*0230*/  LDG.E.64 R18, desc[UR6][R12.64] ;  /* 0x000000060c127981 */ /* 0x015ea2000c1e1b00 */
[----:B0-----:R-:W0:Y:S01]  /*0240*/  LDC R7, c[0x0][0x380] ;  /* 0x0000e000ff077b82 */ /* 0x001e220000000800 */
[----:B------:R-:W3:Y:S02]  /*0250*/  LDCU UR8, c[0x0][0x3a4] ;  /* 0x00007480ff0877ac */ /* 0x000ee40008000800 */
[----:B------:R-:W4:Y:S04]  /*0260*/  LDG.E.64 R14, desc[UR6][R12.64+0x10] ;  /* 0x000010060c0e7981 */ /* 0x000f28000c1e1b00 */
[----:B------:R-:W5:Y:S01]  /*0270*/  LDG.E.64 R20, desc[UR6][R12.64+0x8] ;  /* 0x000008060c147981 */ /* 0x000f62000c1e1b00 */
[----:B------:R-:W-:Y:S01]  /*0280*/  UIADD3 UR4, UPT, UPT, UR4, 0x1, URZ ;  /* 0x0000000104047890 */ /* 0x000fe2000fffe0ff */
[----:B------:R-:W-:Y:S03]  /*0290*/  BSSY.RECONVERGENT B0, `(.L_x_9) ;  /* 0x0000068000007945 */ /* 0x000fe60003800200 */
[----:B---3--:R-:W-:Y:S01]  /*02a0*/  UISETP.NE.AND UP0, UPT, UR4, UR8, UPT ;  /* 0x000000080400728c */ /* 0x008fe2000bf05270 */
[----:B0-----:R-:W-:-:S04]  /*02b0*/  IABS R23, R7 ;  /* 0x0000000700177213 */ /* 0x001fc80000000000 */
[----:B------:R-:W0:Y:S08]  /*02c0*/  I2F.RP R17, R23 ;  /* 0x0000001700117306 */ /* 0x000e300000209400 */
[----:B0-----:R-:W0:Y:S01]  /*02d0*/  MUFU.RCP R17, R17 ;  /* 0x0000001100117308 */ /* 0x001e220000001000 */
[----:B--2---:R-:W-:-:S04]  /*02e0*/  SHF.R.U32.HI R6, RZ, 0x2, R19 ;  /* 0x00000002ff067819 */ /* 0x004fc80000011613 */
[----:B------:R-:W-:Y:S01]  /*02f0*/  LOP3.LUT R6, R6, R19, RZ, 0x3c, !PT ;  /* 0x0000001306067212 */ /* 0x000fe200078e3cff */
[----:B----4-:R-:W-:Y:S01]  /*0300*/  IMAD.SHL.U32 R5, R15, 0x10, RZ ;  /* 0x000000100f057824 */ /* 0x010fe200078e00ff */
[----:B------:R2:W-:Y:S01]  /*0310*/  STG.E.64 desc[UR6][R12.64+0x8], R14 ;  /* 0x0000080e0c007986 */ /* 0x0005e2000c101b06 */
[----:B-----5:R-:W-:Y:S02]  /*0320*/  SHF.R.U32.HI R19, RZ, 0x2, R20 ;  /* 0x00000002ff137819 */ /* 0x020fe40000011614 */
[----:B------:R-:W-:Y:S02]  /*0330*/  IMAD.SHL.U32 R16, R6, 0x2, RZ ;  /* 0x0000000206107824 */ /* 0x000fe400078e00ff */
[----:B------:R-:W-:Y:S01]  /*0340*/  LOP3.LUT R19, R19, R20, RZ, 0x3c, !PT ;  /* 0x0000001413137212 */ /* 0x000fe200078e3cff */
[----:B------:R-:W-:Y:S02]  /*0350*/  VIADD R20, R18, 0xb0f8a ;  /* 0x000b0f8a12147836 */ /* 0x000fe40000000000 */
[----:B------:R-:W-:-:S04]  /*0360*/  LOP3.LUT R16, R6, R16, R5, 0x96, !PT ;  /* 0x0000001006107212 */ /* 0x000fc800078e9605 */
[----:B------:R-:W-:Y:S01]  /*0370*/  LOP3.LUT R24, R16, R15, RZ, 0x3c, !PT ;  /* 0x0000000f10187212 */ /* 0x000fe200078e3cff */
[----:B------:R-:W-:Y:S01]  /*0380*/  IMAD.SHL.U32 R16, R19, 0x2, RZ ;  /* 0x0000000213107824 */ /* 0x000fe200078e00ff */
[----:B------:R2:W-:Y:S02]  /*0390*/  STG.E.64 desc[UR6][R12.64], R20 ;  /* 0x000000140c007986 */ /* 0x0005e4000c101b06 */
[----:B------:R-:W-:Y:S01]  /*03a0*/  IADD3 R5, PT, PT, R18, 0x587c5, R24 ;  /* 0x000587c512057810 */ /* 0x000fe20007ffe018 */
[----:B------:R-:W-:-:S05]  /*03b0*/  IMAD.SHL.U32 R6, R24, 0x10, RZ ;  /* 0x0000001018067824 */ /* 0x000fca00078e00ff */
[----:B------:R-:W-:Y:S01]  /*03c0*/  LOP3.LUT R25, R19, R16, R6, 0x96, !PT ;  /* 0x0000001013197212 */ /* 0x000fe200078e9606 */
[----:B------:R-:W-:Y:S01]  /*03d0*/  IMAD.MOV.U32 R19, RZ, RZ, 0x2f800000 ;  /* 0x2f800000ff137424 */ /* 0x000fe200078e00ff */
[----:B------:R-:W-:Y:S02]  /*03e0*/  I2FP.F32.U32 R6, R5 ;  /* 0x0000000500067245 */ /* 0x000fe40000201000 */
[----:B------:R-:W-:Y:S02]  /*03f0*/  LOP3.LUT R25, R25, R24, RZ, 0x3c, !PT ;  /* 0x0000001819197212 */ /* 0x000fe400078e3cff */
[----:B0-----:R-:W-:Y:S01]  /*0400*/  IADD3 R16, PT, PT, R17, 0xffffffe, RZ ;  /* 0x0ffffffe11107810 */ /* 0x001fe20007ffe0ff */
[----:B------:R-:W-:Y:S02]  /*0410*/  FFMA R6, R6, R19, 1.1641532182693481445e-10 ;  /* 0x2f00000006067423 */ /* 0x000fe40000000013 */
[----:B------:R-:W-:Y:S01]  /*0420*/  IMAD.IADD R22, R25, 0x1, R20 ;  /* 0x0000000119167824 */ /* 0x000fe200078e0214 */
[----:B------:R0:W3:Y:S01]  /*0430*/  F2I.FTZ.U32.TRUNC.NTZ R17, R16 ;  /* 0x0000001000117305 */ /* 0x0000e2000021f000 */
[----:B------:R-:W-:Y:S01]  /*0440*/  FMUL R5, R3, R6 ;  /* 0x0000000603057220 */ /* 0x000fe20000400000 */
[----:B------:R2:W-:Y:S02]  /*0450*/  STG.E.64 desc[UR6][R12.64+0x10], R24 ;  /* 0x000010180c007986 */ /* 0x0005e4000c101b06 */
[----:B------:R-:W-:-:S04]  /*0460*/  I2FP.F32.U32 R22, R22 ;  /* 0x0000001600167245 */ /* 0x000fc80000201000 */
[----:B------:R-:W4:Y:S01]  /*0470*/  F2I.TRUNC.NTZ R5, R5 ;  /* 0x0000000500057305 */ /* 0x000f22000020f100 */
[----:B------:R-:W-:Y:S01]  /*0480*/  FFMA R22, R22, R19, 1.1641532182693481445e-10 ;  /* 0x2f00000016167423 */ /* 0x000fe20000000013 */
[----:B0-----:R-:W-:-:S03]  /*0490*/  IMAD.MOV.U32 R16, RZ, RZ, RZ ;  /* 0x000000ffff107224 */ /* 0x001fc600078e00ff */
[----:B------:R-:W-:Y:S01]  /*04a0*/  FMUL R6, R3, R22 ;  /* 0x0000001603067220 */ /* 0x000fe20000400000 */
[----:B---3--:R-:W-:-:S05]  /*04b0*/  IMAD.MOV R22, RZ, RZ, -R17 ;  /* 0x000000ffff167224 */ /* 0x008fca00078e0a11 */
[----:B------:R-:W0:Y:S01]  /*04c0*/  F2I.TRUNC.NTZ R6, R6 ;  /* 0x0000000600067305 */ /* 0x000e22000020f100 */
[----:B------:R-:W-:Y:S01]  /*04d0*/  IMAD R27, R22, R23, RZ ;  /* 0x00000017161b7224 */ /* 0x000fe200078e02ff */
[----:B----4-:R-:W-:-:S03]  /*04e0*/  IABS R22, R5 ;  /* 0x0000000500167213 */ /* 0x010fc60000000000 */
[----:B------:R-:W-:-:S06]  /*04f0*/  IMAD.HI.U32 R26, R17, R27, R16 ;  /* 0x0000001b111a7227 */ /* 0x000fcc00078e0010 */
[----:B------:R-:W-:Y:S01]  /*0500*/  IMAD.HI.U32 R16, R26, R22, RZ ;  /* 0x000000161a107227 */ /* 0x000fe200078e00ff */
[----:B0-----:R-:W-:-:S03]  /*0510*/  IABS R28, R6 ;  /* 0x00000006001c7213 */ /* 0x001fc60000000000 */
[----:B------:R-:W-:Y:S01]  /*0520*/  IMAD.MOV R16, RZ, RZ, -R16 ;  /* 0x000000ffff107224 */ /* 0x000fe200078e0a10 */
[----:B------:R-:W-:Y:S01]  /*0530*/  ISETP.GE.AND P3, PT, R6, RZ, PT ;  /* 0x000000ff0600720c */ /* 0x000fe20003f66270 */
[----:B------:R-:W-:Y:S02]  /*0540*/  IMAD.MOV.U32 R27, RZ, RZ, R28 ;  /* 0x000000ffff1b7224 */ /* 0x000fe400078e001c */
[----:B------:R-:W-:Y:S02]  /*0550*/  IMAD R16, R23, R16, R22 ;  /* 0x0000001017107224 */ /* 0x000fe400078e0216 */
[----:B------:R-:W-:-:S03]  /*0560*/  IMAD.HI.U32 R17, R26, R27, RZ ;  /* 0x0000001b1a117227 */ /* 0x000fc600078e00ff */
[C---:B------:R-:W-:Y:S01]  /*0570*/  ISETP.GT.U32.AND P0, PT, R23.reuse, R16, PT ;  /* 0x000000101700720c */ /* 0x040fe20003f04070 */
[----:B------:R-:W-:Y:S02]  /*0580*/  IMAD.MOV R28, RZ, RZ, -R17 ;  /* 0x000000ffff1c7224 */ /* 0x000fe400078e0a11 */
[----:B------:R-:W-:Y:S02]  /*0590*/  IMAD.MOV.U32 R17, RZ, RZ, R25 ;  /* 0x000000ffff117224 */ /* 0x000fe400078e0019 */
[----:B------:R-:W-:Y:S01]  /*05a0*/  IMAD R22, R23, R28, R27 ;  /* 0x0000001c17167224 */ /* 0x000fe200078e021b */
[----:B------:R-:W-:-:S04]  /*05b0*/  LOP3.LUT R27, RZ, R7, RZ, 0x33, !PT ;  /* 0x00000007ff1b7212 */ /* 0x000fc800078e33ff */
[----:B------:R-:W-:-:S03]  /*05c0*/  ISETP.GT.U32.AND P1, PT, R23, R22, PT ;  /* 0x000000161700720c */ /* 0x000fc60003f24070 */
[----:B------:R-:W-:-:S05]  /*05d0*/  @!P0 IMAD.IADD R16, R16, 0x1, -R23 ;  /* 0x0000000110108824 */ /* 0x000fca00078e0a17 */
[----:B------:R-:W-:-:S05]  /*05e0*/  ISETP.GT.U32.AND P0, PT, R23, R16, PT ;  /* 0x000000101700720c */ /* 0x000fca0003f04070 */
[----:B------:R-:W-:Y:S02]  /*05f0*/  @!P1 IADD3 R22, PT, PT, R22, -R23, RZ ;  /* 0x8000001716169210 */ /* 0x000fe40007ffe0ff */
[----:B------:R-:W-:Y:S02]  /*0600*/  ISETP.GE.AND P1, PT, R5, RZ, PT ;  /* 0x000000ff0500720c */ /* 0x000fe40003f26270 */
[----:B------:R-:W-:-:S04]  /*0610*/  ISETP.GT.U32.AND P2, PT, R23, R22, PT ;  /* 0x000000161700720c */ /* 0x000fc80003f44070 */
[----:B------:R-:W-:Y:S01]  /*0620*/  @!P0 IMAD.IADD R16, R16, 0x1, -R23 ;  /* 0x0000000110108824 */ /* 0x000fe200078e0a17 */
[----:B------:R-:W-:-:S06]  /*0630*/  ISETP.NE.AND P0, PT, R7, RZ, PT ;  /* 0x000000ff0700720c */ /* 0x000fcc0003f05270 */
[----:B------:R-:W-:Y:S02]  /*0640*/  @!P1 IMAD.MOV R16, RZ, RZ, -R16 ;  /* 0x000000ffff109224 */ /* 0x000fe400078e0a10 */
[----:B------:R-:W-:-:S03]  /*0650*/  @!P2 IMAD.IADD R22, R22, 0x1, -R23 ;  /* 0x000000011616a824 */ /* 0x000fc600078e0a17 */
[----:B------:R-:W-:Y:S01]  /*0660*/  SEL R6, R27, R16, !P0 ;  /* 0x000000101b067207 */ /* 0x000fe20004000000 */
[----:B------:R-:W-:-:S05]  /*0670*/  @!P3 IMAD.MOV R22, RZ, RZ, -R22 ;  /* 0x000000ffff16b224 */ /* 0x000fca00078e0a16 */
[----:B------:R-:W-:Y:S01]  /*0680*/  SEL R5, R27, R22, !P0 ;  /* 0x000000161b057207 */ /* 0x000fe20004000000 */
[----:B------:R-:W-:-:S04]  /*0690*/  IMAD.MOV.U32 R22, RZ, RZ, R15 ;  /* 0x000000ffff167224 */ /* 0x000fc800078e000f */
[----:B------:R-:W-:-:S05]  /*06a0*/  IMAD.IADD R16, R6, 0x1, -R5 ;  /* 0x0000000106107824 */ /* 0x000fca00078e0a05 */
[----:B------:R-:W-:-:S04]  /*06b0*/  IABS R16, R16 ;  /* 0x0000001000107213 */ /* 0x000fc80000000000 */
[----:B------:R-:W-:Y:S01]  /*06c0*/  ISETP.NE.AND P1, PT, R16, UR5, PT ;  /* 0x0000000510007c0c */ /* 0x000fe2000bf25270 */
[----:B------:R-:W-:-:S12]  /*06d0*/  IMAD.MOV.U32 R16, RZ, RZ, R24 ;  /* 0x000000ffff107224 */ /* 0x000fd800078e0018 */
[----:B--2---:R-:W-:Y:S05]  /*06e0*/  @P1 BRA `(.L_x_10) ;  /* 0x0000000000881947 */ /* 0x004fea0003800000 */
[----:B------:R-:W-:Y:S01]  /*06f0*/  SHF.R.U32.HI R6, RZ, 0x2, R21 ;  /* 0x00000002ff067819 */ /* 0x000fe20000011615 */
[----:B------:R-:W-:Y:S01]  /*0700*/  VIADD R20, R18, 0x161f14 ;  /* 0x00161f1412147836 */ /* 0x000fe20000000000 */
[----:B------:R-:W-:Y:S01]  /*0710*/  SHF.L.U32 R5, R25, 0x4, RZ ;  /* 0x0000000419057819 */ /* 0x000fe200000006ff */
[----:B------:R-:W-:Y:S01]  /*0720*/  STG.E.64 desc[UR6][R12.64+0x8], R24 ;  /* 0x000008180c007986 */ /* 0x000fe2000c101b06 */
[----:B------:R-:W-:Y:S01]  /*0730*/  LOP3.LUT R6, R6, R21, RZ, 0x3c, !PT ;  /* 0x0000001506067212 */ /* 0x000fe200078e3cff */
[----:B------:R-:W-:Y:S01]  /*0740*/  VIADD R21, R7, 0xfffffffe ;  /* 0xfffffffe07157836 */ /* 0x000fe20000000000 */
[----:B------:R-:W-:Y:S02]  /*0750*/  SHF.R.U32.HI R17, RZ, 0x2, R14 ;  /* 0x00000002ff117819 */ /* 0x000fe4000001160e */
[----:B------:R-:W-:Y:S01]  /*0760*/  MOV R22, R25 ;  /* 0x0000001900167202 */ /* 0x000fe20000000f00 */
[----:B------:R-:W-:Y:S01]  /*0770*/  IMAD.SHL.U32 R16, R6, 0x2, RZ ;  /* 0x0000000206107824 */ /* 0x000fe200078e00ff */
[----:B------:R-:W-:-:S02]  /*0780*/  LOP3.LUT R17, R17, R14, RZ, 0x3c, !PT ;  /* 0x0000000e11117212 */ /* 0x000fc400078e3cff */
[----:B------:R-:W-:Y:S02]  /*0790*/  I2FP.F32.S32 R21, R21 ;  /* 0x0000001500157245 */ /* 0x000fe40000201400 */
[----:B------:R-:W-:Y:S01]  /*07a0*/  LOP3.LUT R16, R6, R16, R5, 0x96, !PT ;  /* 0x0000001006107212 */ /* 0x000fe200078e9605 */
[----:B------:R-:W-:-:S03]  /*07b0*/  IMAD.SHL.U32 R14, R17, 0x2, RZ ;  /* 0x00000002110e7824 */ /* 0x000fc600078e00ff */
[----:B------:R-:W-:-:S04]  /*07c0*/  LOP3.LUT R16, R16, R25, RZ, 0x3c, !PT ;  /* 0x0000001910107212 */ /* 0x000fc800078e3cff */
[----:B------:R-:W-:Y:S01]  /*07d0*/  IADD3 R5, PT, PT, R18, 0x10974f, R16 ;  /* 0x0010974f12057810 */ /* 0x000fe20007ffe010 */
[----:B------:R-:W-:Y:S02]  /*07e0*/  IMAD.SHL.U32 R6, R16, 0x10, RZ ;  /* 0x0000001010067824 */ /* 0x000fe400078e00ff */
[----:B------:R-:W-:-:S03]  /*07f0*/  VIADD R18, R7, 0xfffffffd ;  /* 0xfffffffd07127836 */ /* 0x000fc60000000000 */
[----:B------:R-:W-:Y:S01]  /*0800*/  LOP3.LUT R17, R17, R14, R6, 0x96, !PT ;  /* 0x0000000e11117212 */ /* 0x000fe200078e9606 */
[--C-:B------:R-:W-:Y:S01]  /*0810*/  IMAD.MOV.U32 R14, RZ, RZ, R20.reuse ;  /* 0x000000ffff0e7224 */ /* 0x100fe200078e0014 */
[----:B------:R-:W-:Y:S02]  /*0820*/  I2FP.F32.U32 R6, R5 ;  /* 0x0000000500067245 */ /* 0x000fe40000201000 */
[----:B------:R-:W-:Y:S02]  /*0830*/  LOP3.LUT R17, R17, R16, RZ, 0x3c, !PT ;  /* 0x0000001011117212 */ /* 0x000fe400078e3cff */
[----:B------:R-:W-:Y:S01]  /*0840*/  I2FP.F32.S32 R5, R18 ;  /* 0x0000001200057245 */ /* 0x000fe20000201400 */
[----:B------:R-:W-:Y:S01]  /*0850*/  FFMA R6, R6, R19, 1.1641532182693481445e-10 ;  /* 0x2f00000006067423 */ /* 0x000fe20000000013 */
[----:B------:R0:W-:Y:S01]  /*0860*/  STG.E.64 desc[UR6][R12.64], R14 ;  /* 0x0000000e0c007986 */ /* 0x0001e2000c101b06 */
[----:B------:R-:W-:Y:S02]  /*0870*/  IMAD.IADD R18, R17, 0x1, R20 ;  /* 0x0000000111127824 */ /* 0x000fe400078e0214 */
[----:B------:R-:W-:Y:S01]  /*0880*/  FMUL R6, R6, R5 ;  /* 0x0000000506067220 */ /* 0x000fe20000400000 */
[----:B------:R2:W-:Y:S02]  /*0890*/  STG.E.64 desc[UR6][R12.64+0x10], R16 ;  /* 0x000010100c007986 */ /* 0x0005e4000c101b06 */
[----:B------:R-:W-:-:S03]  /*08a0*/  I2FP.F32.U32 R18, R18 ;  /* 0x0000001200127245 */ /* 0x000fc60000201000 */
[----:B------:R-:W3:Y:S02]  /*08b0*/  F2I.TRUNC.NTZ R6, R6 ;  /* 0x0000000600067305 */ /* 0x000ee4000020f100 */
[----:B------:R-:W-:Y:S01]  /*08c0*/  FFMA R18, R18, R19, 1.1641532182693481445e-10 ;  /* 0x2f00000012127423 */ /* 0x000fe20000000013 */
[----:B0-----:R-:W-:-:S03]  /*08d0*/  IMAD.MOV.U32 R14, RZ, RZ, R24 ;  /* 0x000000ffff0e7224 */ /* 0x001fc600078e0018 */
[----:B------:R-:W-:Y:S01]  /*08e0*/  FMUL R18, R18, R21 ;  /* 0x0000001512127220 */ /* 0x000fe20000400000 */
[----:B------:R-:W-:-:S03]  /*08f0*/  IMAD.MOV.U32 R21, RZ, RZ, R15 ;  /* 0x000000ffff157224 */ /* 0x000fc600078e000f */
[----:B------:R2:W0:Y:S04]  /*0900*/  F2I.TRUNC.NTZ R5, R18 ;  /* 0x0000001200057305 */ /* 0x000428000020f100 */
.L_x_10:
[----:B------:R-:W-:Y:S05]  /*0910*/  BSYNC.RECONVERGENT B0 ;  /* 0x0000000000007941 */ /* 0x000fea0003800200 */
.L_x_9:
[----:B0--3--:R-:W-:Y:S01]  /*0920*/  ISETP.NE.AND P1, PT, R6, R5, PT ;  /* 0x000000050600720c */ /* 0x009fe20003f25270 */
[----:B------:R-:W-:-:S12]  /*0930*/  BSSY.RECONVERGENT B0, `(.L_x_11) ;  /* 0x000000e000007945 */ /* 0x000fd80003800200 */
[----:B------:R-:W-:Y:S05]  /*0940*/  @P1 BRA `(.L_x_12) ;  /* 0x0000000000301947 */ /* 0x000fea0003800000 */
[----:B------:R-:W-:-:S05]  /*0950*/  VIADD R15, R6, 0x2 ;  /* 0x00000002060f7836 */ /* 0x000fca0000000000 */
[----:B--2---:R-:W-:Y:S02]  /*0960*/  IABS R18, R15 ;  /* 0x0000000f00127213 */ /* 0x004fe40000000000 */
[----:B------:R-:W-:-:S03]  /*0970*/  ISETP.GE.AND P2, PT, R15, RZ, PT ;  /* 0x000000ff0f00720c */ /* 0x000fc60003f46270 */
[----:B------:R-:W-:-:S04]  /*0980*/  IMAD.HI.U32 R5, R26, R18, RZ ;  /* 0x000000121a057227 */ /* 0x000fc800078e00ff */
[----:B------:R-:W-:-:S04]  /*0990*/  IMAD.MOV R5, RZ, RZ, -R5 ;  /* 0x000000ffff057224 */ /* 0x000fc800078e0a05 */
[----:B------:R-:W-:-:S05]  /*09a0*/  IMAD R18, R23, R5, R18 ;  /* 0x0000000517127224 */ /* 0x000fca00078e0212 */
[----:B------:R-:W-:-:S13]  /*09b0*/  ISETP.GT.U32.AND P1, PT, R23, R18, PT ;  /* 0x000000121700720c */ /* 0x000fda0003f24070 */
[----:B------:R-:W-:-:S05]  /*09c0*/  @!P1 IMAD.IADD R18, R18, 0x1, -R23 ;  /* 0x0000000112129824 */ /* 0x000fca00078e0a17 */
[----:B------:R-:W-:-:S13]  /*09d0*/  ISETP.GT.U32.AND P1, PT, R23, R18, PT ;  /* 0x000000121700720c */ /* 0x000fda0003f24070 */
[----:B------:R-:W-:-:S04]  /*09e0*/  @!P1 IMAD.IADD R18, R18, 0x1, -R23 ;  /* 0x0000000112129824 */ /* 0x000fc800078e0a17 */
[----:B------:R-:W-:-:S05]  /*09f0*/  @!P2 IMAD.MOV R18, RZ, RZ, -R18 ;  /* 0x000000ffff12a224 */ /* 0x000fca00078e0a12 */
[----:B------:R-:W-:-:S07]  /*0a00*/  SEL R5, R27, R18, !P0 ;  /* 0x000000121b057207 */ /* 0x000fce0004000000 */
.L_x_12:
[----:B------:R-:W-:Y:S05]  /*0a10*/  BSYNC.RECONVERGENT B0 ;  /* 0x0000000000007941 */ /* 0x000fea0003800200 */
.L_x_11:
[CC--:B------:R-:W-:Y:S01]  /*0a20*/  VIMNMX R15, PT, PT, R5.reuse, R6.reuse, PT ;  /* 0x00000006050f7248 */ /* 0x0c0fe20003fe0100 */
[----:B------:R-:W0:Y:S01]  /*0a30*/  LDC.64 R30, c[0x0][0x398] ;  /* 0x0000e600ff1e7b82 */ /* 0x000e220000000a00 */
[----:B------:R-:W-:Y:S02]  /*0a40*/  VIMNMX R36, PT, PT, R5, R6, !PT ;  /* 0x0000000605247248 */ /* 0x000fe40007fe0100 */
[----:B------:R-:W-:Y:S02]  /*0a50*/  IADD3 R25, PT, PT, R15, -0x1, R7 ;  /* 0xffffffff0f197810 */ /* 0x000fe40007ffe007 */
[----:B------:R-:W-:Y:S02]  /*0a60*/  IADD3 R28, PT, PT, R36, 0x1, RZ ;  /* 0x00000001241c7810 */ /* 0x000fe40007ffe0ff */
[----:B------:R-:W-:Y:S02]  /*0a70*/  IABS R19, R25 ;  /* 0x0000001900137213 */ /* 0x000fe40000000000 */
[----:B------:R-:W-:-:S02]  /*0a80*/  IABS R24, R28 ;  /* 0x0000001c00187213 */ /* 0x000fc40000000000 */
[----:B------:R-:W-:Y:S01]  /*0a90*/  ISETP.GE.AND P4, PT, R28, RZ, PT ;  /* 0x000000ff1c00720c */ /* 0x000fe20003f86270 */
[----:B--2---:R-:W-:-:S04]  /*0aa0*/  IMAD.HI.U32 R18, R26, R19, RZ ;  /* 0x000000131a127227 */ /* 0x004fc800078e00ff */
[----:B------:R-:W-:-:S04]  /*0ab0*/  IMAD.HI.U32 R26, R26, R24, RZ ;  /* 0x000000181a1a7227 */ /* 0x000fc800078e00ff */
[----:B------:R-:W-:Y:S02]  /*0ac0*/  IMAD.MOV R18, RZ, RZ, -R18 ;  /* 0x000000ffff127224 */ /* 0x000fe400078e0a12 */
[----:B------:R-:W-:Y:S02]  /*0ad0*/  IMAD.MOV R26, RZ, RZ, -R26 ;  /* 0x000000ffff1a7224 */ /* 0x000fe400078e0a1a */
[C---:B------:R-:W-:Y:S02]  /*0ae0*/  IMAD R18, R23.reuse, R18, R19 ;  /* 0x0000001217127224 */ /* 0x040fe400078e0213 */
[----:B------:R-:W-:-:S03]  /*0af0*/  IMAD R24, R23, R26, R24 ;  /* 0x0000001a17187224 */ /* 0x000fc600078e0218 */
[C---:B------:R-:W-:Y:S02]  /*0b00*/  ISETP.GT.U32.AND P1, PT, R23.reuse, R18, PT ;  /* 0x000000121700720c */ /* 0x040fe40003f24070 */
[----:B------:R-:W-:-:S11]  /*0b10*/  ISETP.GT.U32.AND P2, PT, R23, R24, PT ;  /* 0x000000181700720c */ /* 0x000fd60003f44070 */
[--C-:B------:R-:W-:Y:S02]  /*0b20*/  @!P1 IMAD.IADD R18, R18, 0x1, -R23.reuse ;  /* 0x0000000112129824 */ /* 0x100fe400078e0a17 */
[----:B------:R-:W-:Y:S01]  /*0b30*/  @!P2 IMAD.IADD R24, R24, 0x1, -R23 ;  /* 0x000000011818a824 */ /* 0x000fe200078e0a17 */
[----:B------:R-:W-:Y:S02]  /*0b40*/  ISETP.GE.AND P2, PT, R25, RZ, PT ;  /* 0x000000ff1900720c */ /* 0x000fe40003f46270 */
[C---:B------:R-:W-:Y:S02]  /*0b50*/  ISETP.GT.U32.AND P1, PT, R23.reuse, R18, PT ;  /* 0x000000121700720c */ /* 0x040fe40003f24070 */
[----:B------:R-:W-:-:S11]  /*0b60*/  ISETP.GT.U32.AND P3, PT, R23, R24, PT ;  /* 0x000000181700720c */ /* 0x000fd60003f64070 */
[--C-:B------:R-:W-:Y:S02]  /*0b70*/  @!P1 IMAD.IADD R18, R18, 0x1, -R23.reuse ;  /* 0x0000000112129824 */ /* 0x100fe400078e0a17 */
[----:B------:R-:W-:Y:S02]  /*0b80*/  @!P3 IMAD.IADD R24, R24, 0x1, -R23 ;  /* 0x000000011818b824 */ /* 0x000fe400078e0a17 */
[----:B------:R-:W-:-:S03]  /*0b90*/  @!P2 IMAD.MOV R18, RZ, RZ, -R18 ;  /* 0x000000ffff12a224 */ /* 0x000fc600078e0a12 */
[----:B------:R-:W-:Y:S02]  /*0ba0*/  @!P4 IADD3 R24, PT, PT, -R24, RZ, RZ ;  /* 0x000000ff1818c210 */ /* 0x000fe40007ffe1ff */
[C---:B------:R-:W-:Y:S02]  /*0bb0*/  SEL R19, R27.reuse, R18, !P0 ;  /* 0x000000121b137207 */ /* 0x040fe40004000000 */
[----:B------:R-:W-:Y:S01]  /*0bc0*/  SEL R29, R27, R24, !P0 ;  /* 0x000000181b1d7207 */ /* 0x000fe20004000000 */
[----:B------:R-:W-:-:S04]  /*0bd0*/  IMAD.WIDE R24, R36, 0x4, R8 ;  /* 0x0000000424187825 */ /* 0x000fc800078e0208 */
[--C-:B------:R-:W-:Y:S02]  /*0be0*/  IMAD.WIDE R26, R19, 0x4, R8.reuse ;  /* 0x00000004131a7825 */ /* 0x100fe400078e0208 */
[----:B------:R-:W2:Y:S02]  /*0bf0*/  LDG.E R24, desc[UR6][R24.64] ;  /* 0x0000000618187981 */ /* 0x000ea4000c1e1900 */
[--C-:B------:R-:W-:Y:S02]  /*0c00*/  IMAD.WIDE R28, R29, 0x4, R8.reuse ;  /* 0x000000041d1c7825 */ /* 0x100fe400078e0208 */
[----:B------:R-:W2:Y:S02]  /*0c10*/  LDG.E R26, desc[UR6][R26.64] ;  /* 0x000000061a1a7981 */ /* 0x000ea4000c1e1900 */
[----:B------:R-:W-:Y:S02]  /*0c20*/  IMAD.WIDE R18, R15, 0x4, R8 ;  /* 0x000000040f127825 */ /* 0x000fe400078e0208 */
[----:B------:R-:W3:Y:S04]  /*0c30*/  LDG.E R28, desc[UR6][R28.64] ;  /* 0x000000061c1c7981 */ /* 0x000ee8000c1e1900 */
[----:B------:R-:W3:Y:S01]  /*0c40*/  LDG.E R32, desc[UR6][R18.64] ;  /* 0x0000000612207981 */ /* 0x000ee2000c1e1900 */
[----:B--2---:R-:W-:-:S02]  /*0c50*/  IMAD R33, R26, R7, R24 ;  /* 0x000000071a217224 */ /* 0x004fc400078e0218 */
[CC--:B---3--:R-:W-:Y:S02]  /*0c60*/  IMAD R35, R32.reuse, R7.reuse, R28 ;  /* 0x0000000720237224 */ /* 0x0c8fe400078e021c */
[----:B------:R-:W-:Y:S02]  /*0c70*/  IMAD R23, R32, R7, R26 ;  /* 0x0000000720177224 */ /* 0x000fe400078e021a */
[----:B0-----:R-:W-:-:S04]  /*0c80*/  IMAD.WIDE R32, R33, 0x4, R30 ;  /* 0x0000000421207825 */ /* 0x001fc800078e021e */
[----:B------:R-:W-:Y:S02]  /*0c90*/  IMAD.WIDE R34, R35, 0x4, R30 ;  /* 0x0000000423227825 */ /* 0x000fe400078e021e */
[----:B------:R-:W2:Y:S02]  /*0ca0*/  LDG.E R33, desc[UR6][R32.64] ;  /* 0x0000000620217981 */ /* 0x000ea4000c1e1900 */
[----:B------:R-:W-:Y:S02]  /*0cb0*/  IMAD R7, R24, R7, R28 ;  /* 0x0000000718077224 */ /* 0x000fe400078e021c */
[--C-:B------:R-:W-:Y:S01]  /*0cc0*/  IMAD.WIDE R24, R23, 0x4, R30.reuse ;  /* 0x0000000417187825 */ /* 0x100fe200078e021e */
[----:B------:R-:W2:Y:S03]  /*0cd0*/  LDG.E R34, desc[UR6][R34.64] ;  /* 0x0000000622227981 */ /* 0x000ea6000c1e1900 */
[----:B------:R-:W-:-:S02]  /*0ce0*/  IMAD.WIDE R30, R7, 0x4, R30 ;  /* 0x00000004071e7825 */ /* 0x000fc400078e021e */
[----:B------:R-:W3:Y:S04]  /*0cf0*/  LDG.E R24, desc[UR6][R24.64] ;  /* 0x0000000618187981 */ /* 0x000ee8000c1e1900 */
[----:B------:R-:W4:Y:S01]  /*0d00*/  LDG.E R30, desc[UR6][R30.64] ;  /* 0x000000061e1e7981 */ /* 0x000f22000c1e1900 */
[----:B------:R-:W-:Y:S04]  /*0d10*/  BSSY.RECONVERGENT B1, `(.L_x_13) ;  /* 0x0000106000017945 */ /* 0x000fe80003800200 */
[----:B------:R-:W-:Y:S01]  /*0d20*/  BSSY.RELIABLE B0, `(.L_x_14) ;  /* 0x000003a000007945 */ /* 0x000fe20003800100 */
[----:B--2---:R-:W-:-:S04]  /*0d30*/  FADD R7, R34, R33 ;  /* 0x0000002122077221 */ /* 0x004fc80000000000 */
[----:B---3--:R-:W-:-:S05]  /*0d40*/  FADD R7, R7, -R24 ;  /* 0x8000001807077221 */ /* 0x008fca0000000000 */
[----:B----4-:R-:W-:-:S13]  /*0d50*/  FSETP.GEU.AND P0, PT, R7, R30, PT ;  /* 0x0000001e0700720b */ /* 0x010fda0003f0e000 */
[----:B------:R-:W-:Y:S05]  /*0d60*/  @!P0 BRA `(.L_x_15) ;  /* 0x0000000000c08947 */ /* 0x000fea0003800000 */
[C---:B------:R-:W-:Y:S01]  /*0d70*/  FSETP.GT.AND P0, PT, R7.reuse, R30, PT ;  /* 0x0000001e0700720b */ /* 0x040fe20003f04000 */
[----:B------:R-:W-:-:S12]  /*0d80*/  FADD R7, R7, -R30 ;  /* 0x8000001e07077221 */ /* 0x000fd80000000000 */
[----:B------:R-:W-:Y:S05]  /*0d90*/  @!P0 BREAK.RELIABLE B0 ;  /* 0x0000000000008942 */ /* 0x000fea0003800100 */
[----:B------:R-:W-:Y:S05]  /*0da0*/  @!P0 BRA `(.L_x_16) ;  /* 0x0000000c00f08947 */ /* 0x000fea0003800000 */
[----:B-1----:R-:W0:Y:S01]  /*0db0*/  MUFU.RCP R23, R0 ;  /* 0x0000000000177308 */ /* 0x002e220000001000 */
[----:B------:R-:W-:Y:S07]  /*0dc0*/  BSSY.RECONVERGENT B2, `(.L_x_17) ;  /* 0x000000c000027945 */ /* 0x000fee0003800200 */
[----:B------:R-:W1:Y:S01]  /*0dd0*/  FCHK P0, -R7, R0 ;  /* 0x0000000007007302 */ /* 0x000e620000000100 */
[----:B0-----:R-:W-:-:S04]  /*0de0*/  FFMA R24, -R0, R23, 1 ;  /* 0x3f80000000187423 */ /* 0x001fc80000000117 */
[----:B------:R-:W-:-:S04]  /*0df0*/  FFMA R24, R23, R24, R23 ;  /* 0x0000001817187223 */ /* 0x000fc80000000017 */
[----:B------:R-:W-:-:S04]  /*0e00*/  FFMA R23, -R7, R24, RZ ;  /* 0x0000001807177223 */ /* 0x000fc800000001ff */
[----:B------:R-:W-:-:S04]  /*0e10*/  FFMA R25, -R0, R23, -R7 ;  /* 0x0000001700197223 */ /* 0x000fc80000000907 */
[----:B------:R-:W-:Y:S01]  /*0e20*/  FFMA R23, R24, R25, R23 ;  /* 0x0000001918177223 */ /* 0x000fe20000000017 */
[----:B-1----:R-:W-:Y:S06]  /*0e30*/  @!P0 BRA `(.L_x_18) ;  /* 0x0000000000108947 */ /* 0x002fec0003800000 */
[----:B------:R-:W-:Y:S01]  /*0e40*/  FADD R7, -R7, -RZ ;  /* 0x800000ff07077221 */ /* 0x000fe20000000100 */
[----:B------:R-:W-:-:S07]  /*0e50*/  MOV R24, 0xe70 ;  /* 0x00000e7000187802 */ /* 0x000fce0000000f00 */
[----:B------:R-:W-:Y:S05]  /*0e60*/  CALL.REL.NOINC `($__internal_0_$__cuda_sm3x_div_rn_noftz_f32_slowpath) ;  /* 0x0000000c00e47944 */ /* 0x000fea0003c00000 */
[----:B------:R-:W-:-:S07]  /*0e70*/  IMAD.MOV.U32 R23, RZ, RZ, R7 ;  /* 0x000000ffff177224 */ /* 0x000fce00078e0007 */
.L_x_18:
[----:B------:R-:W-:Y:S05]  /*0e80*/  BSYNC.RECONVERGENT B2 ;  /* 0x0000000000027941 */ /* 0x000fea0003800200 */
.L_x_17:
[----:B------:R-:W-:Y:S02]  /*0e90*/  IMAD.MOV.U32 R24, RZ, RZ, 0x3bbb989d ;  /* 0x3bbb989dff187424 */ /* 0x000fe400078e00ff */
[----:B------:R-:W-:Y:S02]  /*0ea0*/  IMAD.MOV.U32 R26, RZ, RZ, 0x437c0000 ;  /* 0x437c0000ff1a7424 */ /* 0x000fe400078e00ff */
[----:B------:R-:W-:Y:S01]  /*0eb0*/  FFMA.SAT R7, R23, R24, 0.5 ;  /* 0x3f00000017077423 */ /* 0x000fe20000002018 */
[----:B------:R-:W-:Y:S02]  /*0ec0*/  IMAD.SHL.U32 R28, R17, 0x10, RZ ;  /* 0x00000010111c7824 */ /* 0x000fe400078e00ff */
[----:B------:R-:W-:Y:S02]  /*0ed0*/  VIADD R20, R20, 0x587c5 ;  /* 0x000587c514147836 */ /* 0x000fe40000000000 */
[----:B------:R-:W-:Y:S01]  /*0ee0*/  FFMA.RM R7, R7, R26, 12582913 ;  /* 0x4b40000107077423 */ /* 0x000fe2000000401a */
[----:B------:R-:W-:-:S03]  /*0ef0*/  SHF.R.U32.HI R26, RZ, 0x2, R21 ;  /* 0x00000002ff1a7819 */ /* 0x000fc60000011615 */
[C---:B------:R-:W-:Y:S01]  /*0f00*/  FADD R24, R7.reuse, -12583039 ;  /* 0xcb40007f07187421 */ /* 0x040fe20000000000 */
[----:B------:R-:W-:Y:S01]  /*0f10*/  LOP3.LUT R21, R26, R21, RZ, 0x3c, !PT ;  /* 0x000000151a157212 */ /* 0x000fe200078e3cff */
[----:B------:R-:W-:Y:S02]  /*0f20*/  IMAD.SHL.U32 R7, R7, 0x800000, RZ ;  /* 0x0080000007077824 */ /* 0x000fe400078e00ff */
[----:B------:R-:W-:Y:S02]  /*0f30*/  FFMA R24, R23, 1.4426950216293334961, -R24 ;  /* 0x3fb8aa3b17187823 */ /* 0x000fe40000000818 */
[----:B------:R-:W-:Y:S02]  /*0f40*/  IMAD.SHL.U32 R25, R21, 0x2, RZ ;  /* 0x0000000215197824 */ /* 0x000fe400078e00ff */
[----:B------:R-:W-:Y:S01]  /*0f50*/  FFMA R26, R23, 1.925963033500011079e-08, R24 ;  /* 0x32a57060171a7823 */ /* 0x000fe20000000018 */
[----:B------:R-:W-:Y:S02]  /*0f60*/  IMAD.MOV.U32 R24, RZ, RZ, R17 ;  /* 0x000000ffff187224 */ /* 0x000fe400078e0011 */
[----:B------:R-:W-:Y:S01]  /*0f70*/  LOP3.LUT R28, R21, R25, R28, 0x96, !PT ;  /* 0x00000019151c7212 */ /* 0x000fe200078e961c */
[----:B------:R-:W-:Y:S01]  /*0f80*/  IMAD.MOV.U32 R23, RZ, RZ, R16 ;  /* 0x000000ffff177224 */ /* 0x000fe200078e0010 */
[----:B------:R-:W-:Y:S01]  /*0f90*/  MOV R21, R14 ;  /* 0x0000000e00157202 */ /* 0x000fe20000000f00 */
[----:B------:R-:W0:Y:S01]  /*0fa0*/  MUFU.EX2 R26, R26 ;  /* 0x0000001a001a7308 */ /* 0x000e220000000800 */
[----:B------:R-:W-:Y:S01]  /*0fb0*/  LOP3.LUT R25, R28, R17, RZ, 0x3c, !PT ;  /* 0x000000111c197212 */ /* 0x000fe200078e3cff */
[----:B------:R-:W-:Y:S01]  /*0fc0*/  IMAD.MOV.U32 R17, RZ, RZ, 0x2f800000 ;  /* 0x2f800000ff117424 */ /* 0x000fe200078e00ff */
[----:B------:R2:W-:Y:S03]  /*0fd0*/  STG.E.64 desc[UR6][R12.64+0x8], R22 ;  /* 0x000008160c007986 */ /* 0x0005e6000c101b06 */
[----:B------:R-:W-:Y:S01]  /*0fe0*/  IMAD.IADD R14, R25, 0x1, R20 ;  /* 0x00000001190e7824 */ /* 0x000fe200078e0214 */
[----:B------:R2:W-:Y:S04]  /*0ff0*/  STG.E.64 desc[UR6][R12.64], R20 ;  /* 0x000000140c007986 */ /* 0x0005e8000c101b06 */
[----:B------:R-:W-:Y:S01]  /*1000*/  I2FP.F32.U32 R14, R14 ;  /* 0x0000000e000e7245 */ /* 0x000fe20000201000 */
[----:B------:R2:W-:Y:S04]  /*1010*/  STG.E.64 desc[UR6][R12.64+0x10], R24 ;  /* 0x000010180c007986 */ /* 0x0005e8000c101b06 */
[----:B------:R-:W-:Y:S01]  /*1020*/  FFMA R14, R14, R17, 1.1641532182693481445e-10 ;  /* 0x2f0000000e0e7423 */ /* 0x000fe20000000011 */
[----:B0-----:R-:W-:-:S05]  /*1030*/  FMUL R7, R7, R26 ;  /* 0x0000001a07077220 */ /* 0x001fca0000400000 */
[----:B------:R-:W-:-:S13]  /*1040*/  FSETP.GT.AND P0, PT, R7, R14, PT ;  /* 0x0000000e0700720b */ /* 0x000fda0003f04000 */
[----:B------:R-:W-:Y:S05]  /*1050*/  @!P0 BREAK.RELIABLE B0 ;  /* 0x0000000000008942 */ /* 0x000fea0003800100 */
[----:B--2---:R-:W-:Y:S05]  /*1060*/  @!P0 BRA `(.L_x_16) ;  /* 0x0000000c00408947 */ /* 0x004fea0003800000 */
.L_x_15:
[----:B------:R-:W-:-:S05]  /*1070*/  IMAD.IADD R7, R36, 0x1, -R15 ;  /* 0x0000000124077824 */ /* 0x000fca00078e0a0f */
[----:B------:R-:W-:-:S04]  /*1080*/  SHF.R.S32.HI R7, RZ, 0x1, R7 ;  /* 0x00000001ff077819 */ /* 0x000fc80000011407 */
[----:B------:R-:W-:-:S13]  /*1090*/  ISETP.GE.AND P0, PT, R7, RZ, PT ;  /* 0x000000ff0700720c */ /* 0x000fda0003f06270 */
[----:B------:R-:W-:Y:S05]  /*10a0*/  @!P0 BREAK.RELIABLE B0 ;  /* 0x0000000000008942 */ /* 0x000fea0003800100 */
[----:B------:R-:W-:Y:S05]  /*10b0*/  @!P0 BRA `(.L_x_16) ;  /* 0x0000000c002c8947 */ /* 0x000fea0003800000 */
[----:B------:R-:W-:Y:S05]  /*10c0*/  BSYNC.RELIABLE B0 ;  /* 0x0000000000007941 */ /* 0x000fea0003800100 */
.L_x_14:
[C---:B------:R-:W-:Y:S01]  /*10d0*/  ISETP.GE.U32.AND P0, PT, R7.reuse, 0x3, PT ;  /* 0x000000030700780c */ /* 0x040fe20003f06070 */
[----:B------:R-:W-:Y:S01]  /*10e0*/  VIADD R20, R7, 0x1 ;  /* 0x0000000107147836 */ /* 0x000fe20000000000 */
[----:B------:R-:W-:Y:S01]  /*10f0*/  BSSY.RECONVERGENT B3, `(.L_x_19) ;  /* 0x00000b2000037945 */ /* 0x000fe20003800200 */
[----:B------:R-:W-:-:S03]  /*1100*/  IMAD.MOV.U32 R17, RZ, RZ, RZ ;  /* 0x000000ffff117224 */ /* 0x000fc600078e00ff */
[----:B------:R-:W-:-:S07]  /*1110*/  LOP3.LUT R16, R20, 0x3, RZ, 0xc0, !PT ;  /* 0x0000000314107812 */ /* 0x000fce00078ec0ff */
[----:B------:R-:W-:Y:S05]  /*1120*/  @!P0 BRA `(.L_x_20) ;  /* 0x0000000800b88947 */ /* 0x000fea0003800000 */
[----:B------:R-:W-:Y:S01]  /*1130*/  ISETP.GT.U32.AND P0, PT, R6, R5, PT ;  /* 0x000000050600720c */ /* 0x000fe20003f04070 */
[----:B------:R-:W-:Y:S01]  /*1140*/  BSSY.RELIABLE B2, `(.L_x_21) ;  /* 0x0000091000027945 */ /* 0x000fe20003800100 */
[----:B------:R-:W-:Y:S02]  /*1150*/  SHF.R.S32.HI R7, RZ, 0x1f, R6 ;  /* 0x0000001fff077819 */ /* 0x000fe40000011406 */
[----:B------:R-:W-:Y:S02]  /*1160*/  SHF.R.S32.HI R14, RZ, 0x1f, R5 ;  /* 0x0000001fff0e7819 */ /* 0x000fe40000011405 */
[----:B------:R-:W-:Y:S02]  /*1170*/  LOP3.LUT R17, R20, 0x7ffffffc, RZ, 0xc0, !PT ;  /* 0x7ffffffc14117812 */ /* 0x000fe400078ec0ff */
[----:B------:R-:W-:-:S04]  /*1180*/  ISETP.GT.AND.EX P0, PT, R7, R14, PT, P0 ;  /* 0x0000000e0700720c */ /* 0x000fc80003f04300 */
[----:B------:R-:W-:Y:S02]  /*1190*/  SEL R21, R6, R5, P0 ;  /* 0x0000000506157207 */ /* 0x000fe40000000000 */
[----:B------:R-:W-:Y:S02]  /*11a0*/  IADD3 R5, PT, PT, -R17, RZ, RZ ;  /* 0x000000ff11057210 */ /* 0x000fe40007ffe1ff */
[----:B------:R-:W-:Y:S01]  /*11b0*/  SEL R7, R7, R14, P0 ;  /* 0x0000000e07077207 */ /* 0x000fe20000000000 */
[----:B------:R-:W-:Y:S01]  /*11c0*/  IMAD.WIDE R14, R15, 0x4, R10 ;  /* 0x000000040f0e7825 */ /* 0x000fe200078e020a */
[----:B------:R-:W-:Y:S02]  /*11d0*/  ISETP.GE.AND P0, PT, R5, RZ, PT ;  /* 0x000000ff0500720c */ /* 0x000fe40003f06270 */
[----:B------:R-:W-:-:S04]  /*11e0*/  LEA R6, P1, R21, R4, 0x2 ;  /* 0x0000000415067211 */ /* 0x000fc800078210ff */
[----:B------:R-:W-:-:S07]  /*11f0*/  LEA.HI.X R7, R21, R2, R7, 0x2, P1 ;  /* 0x0000000215077211 */ /* 0x000fce00008f1407 */
[----:B------:R-:W-:Y:S05]  /*1200*/  @P0 BRA `(.L_x_22) ;  /* 0x0000000800100947 */ /* 0x000fea0003800000 */
[----:B------:R-:W-:Y:S01]  /*1210*/  IMAD.MOV R20, RZ, RZ, -R5 ;  /* 0x000000ffff147224 */ /* 0x000fe200078e0a05 */
[----:B------:R-:W-:Y:S01]  /*1220*/  BSSY.RECONVERGENT B4, `(.L_x_23) ;  /* 0x0000050000047945 */ /* 0x000fe20003800200 */
[----:B------:R-:W-:-:S03]  /*1230*/  PLOP3.LUT P0, PT, PT, PT, PT, 0x80, 0x8 ;  /* 0x000000000008781c */ /* 0x000fc60003f0f070 */
[----:B------:R-:W-:-:S13]  /*1240*/  ISETP.GT.AND P1, PT, R20, 0xc, PT ;  /* 0x0000000c1400780c */ /* 0x000fda0003f24270 */
[----:B------:R-:W-:Y:S05]  /*1250*/  @!P1 BRA `(.L_x_24) ;  /* 0x0000000400309947 */ /* 0x000fea0003800000 */
[----:B------:R-:W-:-:S13]  /*1260*/  PLOP3.LUT P0, PT, PT, PT, PT, 0x8, 0x80 ;  /* 0x000000000080781c */ /* 0x000fda0003f0e170 */
.L_x_25:
[----:B------:R-:W2:Y:S04]  /*1270*/  LDG.E R23, desc[UR6][R6.64+0x4] ;  /* 0x0000040606177981 */ /* 0x000ea8000c1e1900 */
[----:B------:R-:W3:Y:S04]  /*1280*/  LDG.E R21, desc[UR6][R14.64+-0x8] ;  /* 0xfffff8060e157981 */ /* 0x000ee8000c1e1900 */
[----:B--2---:R0:W-:Y:S04]  /*1290*/  STG.E desc[UR6][R14.64+-0x8], R23 ;  /* 0xfffff8170e007986 */ /* 0x0041e8000c101906 */
[----:B---3--:R2:W-:Y:S04]  /*12a0*/  STG.E desc[UR6][R6.64+0x4], R21 ;  /* 0x0000041506007986 */ /* 0x0085e8000c101906 */
[----:B------:R-:W3:Y:S04]  /*12b0*/  LDG.E R27, desc[UR6][R6.64] ;  /* 0x00000006061b7981 */ /* 0x000ee8000c1e1900 */
[----:B------:R-:W4:Y:S04]  /*12c0*/  LDG.E R25, desc[UR6][R14.64+-0x4] ;  /* 0xfffffc060e197981 */ /* 0x000f28000c1e1900 */
[----:B---3--:R3:W-:Y:S04]  /*12d0*/  STG.E desc[UR6][R14.64+-0x4], R27 ;  /* 0xfffffc1b0e007986 */ /* 0x0087e8000c101906 */
[----:B----4-:R4:W-:Y:S04]  /*12e0*/  STG.E desc[UR6][R6.64], R25 ;  /* 0x0000001906007986 */ /* 0x0109e8000c101906 */
[----:B------:R-:W5:Y:S04]  /*12f0*/  LDG.E R31, desc[UR6][R6.64+-0x4] ;  /* 0xfffffc06061f7981 */ /* 0x000f68000c1e1900 */
[----:B------:R-:W2:Y:S04]  /*1300*/  LDG.E R29, desc[UR6][R14.64] ;  /* 0x000000060e1d7981 */ /* 0x000ea8000c1e1900 */
[----:B-----5:R5:W-:Y:S04]  /*1310*/  STG.E desc[UR6][R14.64], R31 ;  /* 0x0000001f0e007986 */ /* 0x020be8000c101906 */
[----:B--2---:R2:W-:Y:S04]  /*1320*/  STG.E desc[UR6][R6.64+-0x4], R29 ;  /* 0xfffffc1d06007986 */ /* 0x0045e8000c101906 */
[----:B------:R-:W3:Y:S04]  /*1330*/  LDG.E R33, desc[UR6][R6.64+-0x8] ;  /* 0xfffff80606217981 */ /* 0x000ee8000c1e1900 */
[----:B0-----:R-:W4:Y:S04]  /*1340*/  LDG.E R23, desc[UR6][R14.64+0x4] ;  /* 0x000004060e177981 */ /* 0x001f28000c1e1900 */
[----:B---3--:R0:W-:Y:S04]  /*1350*/  STG.E desc[UR6][R14.64+0x4], R33 ;  /* 0x000004210e007986 */ /* 0x0081e8000c101906 */
[----:B----4-:R3:W-:Y:S04]  /*1360*/  STG.E desc[UR6][R6.64+-0x8], R23 ;  /* 0xfffff81706007986 */ /* 0x0107e8000c101906 */
[----:B------:R-:W4:Y:S04]  /*1370*/  LDG.E R35, desc[UR6][R6.64+-0xc] ;  /* 0xfffff40606237981 */ /* 0x000f28000c1e1900 */
[----:B------:R-:W5:Y:S04]  /*1380*/  LDG.E R21, desc[UR6][R14.64+0x8] ;  /* 0x000008060e157981 */ /* 0x000f68000c1e1900 */
[----:B----4-:R4:W-:Y:S04]  /*1390*/  STG.E desc[UR6][R14.64+0x8], R35 ;  /* 0x000008230e007986 */ /* 0x0109e8000c101906 */
[----:B-----5:R5:W-:Y:S04]  /*13a0*/  STG.E desc[UR6][R6.64+-0xc], R21 ;  /* 0xfffff41506007986 */ /* 0x020be8000c101906 */
[----:B------:R-:W2:Y:S04]  /*13b0*/  LDG.E R27, desc[UR6][R6.64+-0x10] ;  /* 0xfffff006061b7981 */ /* 0x000ea8000c1e1900 */
[----:B------:R-:W3:Y:S04]  /*13c0*/  LDG.E R25, desc[UR6][R14.64+0xc] ;  /* 0x00000c060e197981 */ /* 0x000ee8000c1e1900 */
[----:B--2---:R2:W-:Y:S04]  /*13d0*/  STG.E desc[UR6][R14.64+0xc], R27 ;  /* 0x00000c1b0e007986 */ /* 0x0045e8000c101906 */
[----:B---3--:R3:W-:Y:S04]  /*13e0*/  STG.E desc[UR6][R6.64+-0x10], R25 ;  /* 0xfffff01906007986 */ /* 0x0087e8000c101906 */
[----:B------:R-:W4:Y:S04]  /*13f0*/  LDG.E R31, desc[UR6][R6.64+-0x14] ;  /* 0xffffec06061f7981 */ /* 0x000f28000c1e1900 */
[----:B------:R-:W5:Y:S04]  /*1400*/  LDG.E R29, desc[UR6][R14.64+0x10] ;  /* 0x000010060e1d7981 */ /* 0x000f68000c1e1900 */
[----:B----4-:R4:W-:Y:S04]  /*1410*/  STG.E desc[UR6][R14.64+0x10], R31 ;  /* 0x0000101f0e007986 */ /* 0x0109e8000c101906 */
[----:B-----5:R5:W-:Y:S04]  /*1420*/  STG.E desc[UR6][R6.64+-0x14], R29 ;  /* 0xffffec1d06007986 */ /* 0x020be8000c101906 */
[----:B0-----:R-:W2:Y:S04]  /*1430*/  LDG.E R33, desc[UR6][R6.64+-0x18] ;  /* 0xffffe80606217981 */ /* 0x001ea8000c1e1900 */
        /* <DEDUP_REMOVED lines=12> */
[----:B------:R-:W4:Y:S04]  /*1500*/  LDG.E R29, desc[UR6][R14.64+0x20] ;  /* 0x000020060e1d7981 */ /* 0x000f28000c1e1900 */
[----:B---3--:R3:W-:Y:S04]  /*1510*/  STG.E desc[UR6][R14.64+0x20], R31 ;  /* 0x0000201f0e007986 */ /* 0x0087e8000c101906 */
[----:B----4-:R4:W-:Y:S04]  /*1520*/  STG.E desc[UR6][R6.64+-0x24], R29 ;  /* 0xffffdc1d06007986 */ /* 0x0109e8000c101906 */
[----:B0-----:R-:W5:Y:S04]  /*1530*/  LDG.E R33, desc[UR6][R6.64+-0x28] ;  /* 0xffffd80606217981 */ /* 0x001f68000c1e1900 */
[----:B------:R-:W2:Y:S04]  /*1540*/  LDG.E R23, desc[UR6][R14.64+0x24] ;  /* 0x000024060e177981 */ /* 0x000ea8000c1e1900 */
[----:B-----5:R0:W-:Y:S04]  /*1550*/  STG.E desc[UR6][R14.64+0x24], R33 ;  /* 0x000024210e007986 */ /* 0x0201e8000c101906 */
[----:B--2---:R2:W-:Y:S04]  /*1560*/  STG.E desc[UR6][R6.64+-0x28], R23 ;  /* 0xffffd81706007986 */ /* 0x0045e8000c101906 */
[----:B------:R-:W5:Y:S04]  /*1570*/  LDG.E R35, desc[UR6][R6.64+-0x2c] ;  /* 0xffffd40606237981 */ /* 0x000f68000c1e1900 */
[----:B------:R-:W3:Y:S04]  /*1580*/  LDG.E R21, desc[UR6][R14.64+0x28] ;  /* 0x000028060e157981 */ /* 0x000ee8000c1e1900 */
[----:B-----5:R-:W-:Y:S04]  /*1590*/  STG.E desc[UR6][R14.64+0x28], R35 ;  /* 0x000028230e007986 */ /* 0x020fe8000c101906 */
[----:B---3--:R3:W-:Y:S04]  /*15a0*/  STG.E desc[UR6][R6.64+-0x2c], R21 ;  /* 0xffffd41506007986 */ /* 0x0087e8000c101906 */
[----:B------:R-:W5:Y:S04]  /*15b0*/  LDG.E R27, desc[UR6][R6.64+-0x30] ;  /* 0xffffd006061b7981 */ /* 0x000f68000c1e1900 */
[----:B------:R-:W4:Y:S04]  /*15c0*/  LDG.E R25, desc[UR6][R14.64+0x2c] ;  /* 0x00002c060e197981 */ /* 0x000f28000c1e1900 */
[----:B-----5:R-:W-:Y:S04]  /*15d0*/  STG.E desc[UR6][R14.64+0x2c], R27 ;  /* 0x00002c1b0e007986 */ /* 0x020fe8000c101906 */
[----:B----4-:R4:W-:Y:S04]  /*15e0*/  STG.E desc[UR6][R6.64+-0x30], R25 ;  /* 0xffffd01906007986 */ /* 0x0109e8000c101906 */
[----:B------:R-:W5:Y:S04]  /*15f0*/  LDG.E R31, desc[UR6][R6.64+-0x34] ;  /* 0xffffcc06061f7981 */ /* 0x000f68000c1e1900 */
[----:B------:R-:W2:Y:S01]  /*1600*/  LDG.E R29, desc[UR6][R14.64+0x30] ;  /* 0x000030060e1d7981 */ /* 0x000ea2000c1e1900 */
[----:B------:R-:W-:-:S05]  /*1610*/  VIADD R5, R5, 0x10 ;  /* 0x0000001005057836 */ /* 0x000fca0000000000 */
[----:B------:R-:W-:Y:S01]  /*1620*/  ISETP.GE.AND P1, PT, R5, -0xc, PT ;  /* 0xfffffff40500780c */ /* 0x000fe20003f26270 */
[----:B-----5:R-:W-:Y:S04]  /*1630*/  STG.E desc[UR6][R14.64+0x30], R31 ;  /* 0x0000301f0e007986 */ /* 0x020fe8000c101906 */
[----:B--2---:R-:W-:Y:S04]  /*1640*/  STG.E desc[UR6][R6.64+-0x34], R29 ;  /* 0xffffcc1d06007986 */ /* 0x004fe8000c101906 */
[----:B0-----:R-:W2:Y:S04]  /*1650*/  LDG.E R33, desc[UR6][R6.64+-0x38] ;  /* 0xffffc80606217981 */ /* 0x001ea8000c1e1900 */
[----:B------:R-:W5:Y:S01]  /*1660*/  LDG.E R23, desc[UR6][R14.64+0x34] ;  /* 0x000034060e177981 */ /* 0x000f62000c1e1900 */
[----:B------:R-:W-:-:S02]  /*1670*/  IADD3 R20, P3, PT, R14, 0x40, RZ ;  /* 0x000000400e147810 */ /* 0x000fc40007f7e0ff */
[----:B------:R-:W-:-:S03]  /*1680*/  IADD3 R22, P2, PT, R6, -0x40, RZ ;  /* 0xffffffc006167810 */ /* 0x000fc60007f5e0ff */
[----:B---3--:R-:W-:Y:S01]  /*1690*/  IMAD.X R21, RZ, RZ, R15, P3 ;  /* 0x000000ffff157224 */ /* 0x008fe200018e060f */
[----:B----4-:R-:W-:Y:S01]  /*16a0*/  IADD3.X R25, PT, PT, R7, -0x1, RZ, P2, !PT ;  /* 0xffffffff07197810 */ /* 0x010fe200017fe4ff */
[----:B--2---:R0:W-:Y:S04]  /*16b0*/  STG.E desc[UR6][R14.64+0x34], R33 ;  /* 0x000034210e007986 */ /* 0x0041e8000c101906 */
[----:B-----5:R2:W-:Y:S01]  /*16c0*/  STG.E desc[UR6][R6.64+-0x38], R23 ;  /* 0xffffc81706007986 */ /* 0x0205e2000c101906 */
[----:B0-----:R-:W-:Y:S02]  /*16d0*/  IMAD.MOV.U32 R14, RZ, RZ, R20 ;  /* 0x000000ffff0e7224 */ /* 0x001fe400078e0014 */
[----:B------:R-:W-:Y:S02]  /*16e0*/  IMAD.MOV.U32 R15, RZ, RZ, R21 ;  /* 0x000000ffff0f7224 */ /* 0x000fe400078e0015 */
[----:B--2---:R-:W-:-:S02]  /*16f0*/  IMAD.MOV.U32 R6, RZ, RZ, R22 ;  /* 0x000000ffff067224 */ /* 0x004fc400078e0016 */
[----:B------:R-:W-:Y:S01]  /*1700*/  IMAD.MOV.U32 R7, RZ, RZ, R25 ;  /* 0x000000ffff077224 */ /* 0x000fe200078e0019 */
[----:B------:R-:W-:Y:S06]  /*1710*/  @!P1 BRA `(.L_x_25) ;  /* 0xfffffff800d49947 */ /* 0x000fec000383ffff */
.L_x_24:
[----:B------:R-:W-:Y:S05]  /*1720*/  BSYNC.RECONVERGENT B4 ;  /* 0x0000000000047941 */ /* 0x000fea0003800200 */
.L_x_23:
[----:B------:R-:W-:Y:S01]  /*1730*/  IADD3 R20, PT, PT, -R5, RZ, RZ ;  /* 0x000000ff05147210 */ /* 0x000fe20007ffe1ff */
[----:B------:R-:W-:Y:S03]  /*1740*/  BSSY.RECONVERGENT B4, `(.L_x_26) ;  /* 0x000002d000047945 */ /* 0x000fe60003800200 */
[----:B------:R-:W-:-:S13]  /*1750*/  ISETP.GT.AND P1, PT, R20, 0x4, PT ;  /* 0x000000041400780c */ /* 0x000fda0003f24270 */
[----:B------:R-:W-:Y:S05]  /*1760*/  @!P1 BRA `(.L_x_27) ;  /* 0x0000000000a89947 */ /* 0x000fea0003800000 */
        /* <DEDUP_REMOVED lines=18> */
[----:B----4-:R-:W-:Y:S04]  /*1890*/  STG.E desc[UR6][R14.64+0x8], R35 ;  /* 0x000008230e007986 */ /* 0x010fe8000c101906 */
[----:B-----5:R-:W-:Y:S04]  /*18a0*/  STG.E desc[UR6][R6.64+-0xc], R21 ;  /* 0xfffff41506007986 */ /* 0x020fe8000c101906 */
[----:B------:R-:W4:Y:S04]  /*18b0*/  LDG.E R27, desc[UR6][R6.64+-0x10] ;  /* 0xfffff006061b7981 */ /* 0x000f28000c1e1900 */
[----:B------:R-:W5:Y:S04]  /*18c0*/  LDG.E R25, desc[UR6][R14.64+0xc] ;  /* 0x00000c060e197981 */ /* 0x000f68000c1e1900 */
[----:B----4-:R-:W-:Y:S04]  /*18d0*/  STG.E desc[UR6][R14.64+0xc], R27 ;  /* 0x00000c1b0e007986 */ /* 0x010fe8000c101906 */
[----:B-----5:R4:W-:Y:S04]  /*18e0*/  STG.E desc[UR6][R6.64+-0x10], R25 ;  /* 0xfffff01906007986 */ /* 0x0209e8000c101906 */
[----:B------:R-:W5:Y:S04]  /*18f0*/  LDG.E R31, desc[UR6][R6.64+-0x14] ;  /* 0xffffec06061f7981 */ /* 0x000f68000c1e1900 */
[----:B--2---:R-:W2:Y:S01]  /*1900*/  LDG.E R29, desc[UR6][R14.64+0x10] ;  /* 0x000010060e1d7981 */ /* 0x004ea2000c1e1900 */
[----:B------:R-:W-:-:S03]  /*1910*/  IADD3 R22, P1, PT, R6, -0x20, RZ ;  /* 0xffffffe006167810 */ /* 0x000fc60007f3e0ff */
[----:B-----5:R-:W-:Y:S04]  /*1920*/  STG.E desc[UR6][R14.64+0x10], R31 ;  /* 0x0000101f0e007986 */ /* 0x020fe8000c101906 */
[----:B--2---:R-:W-:Y:S04]  /*1930*/  STG.E desc[UR6][R6.64+-0x14], R29 ;  /* 0xffffec1d06007986 */ /* 0x004fe8000c101906 */
[----:B0-----:R-:W2:Y:S04]  /*1940*/  LDG.E R33, desc[UR6][R6.64+-0x18] ;  /* 0xffffe80606217981 */ /* 0x001ea8000c1e1900 */
[----:B---3--:R-:W3:Y:S01]  /*1950*/  LDG.E R23, desc[UR6][R14.64+0x14] ;  /* 0x000014060e177981 */ /* 0x008ee2000c1e1900 */
[----:B------:R-:W-:Y:S01]  /*1960*/  IADD3 R20, P2, PT, R14, 0x20, RZ ;  /* 0x000000200e147810 */ /* 0x000fe20007f5e0ff */
[----:B------:R-:W-:Y:S01]  /*1970*/  VIADD R5, R5, 0x8 ;  /* 0x0000000805057836 */ /* 0x000fe20000000000 */
[----:B----4-:R-:W-:-:S02]  /*1980*/  IADD3.X R25, PT, PT, R7, -0x1, RZ, P1, !PT ;  /* 0xffffffff07197810 */ /* 0x010fc40000ffe4ff */
[----:B------:R-:W-:Y:S01]  /*1990*/  PLOP3.LUT P0, PT, PT, PT, PT, 0x8, 0x80 ;  /* 0x000000000080781c */ /* 0x000fe20003f0e170 */
[----:B------:R-:W-:Y:S01]  /*19a0*/  IMAD.X R21, RZ, RZ, R15, P2 ;  /* 0x000000ffff157224 */ /* 0x000fe200010e060f */
[----:B--2---:R0:W-:Y:S04]  /*19b0*/  STG.E desc[UR6][R14.64+0x14], R33 ;  /* 0x000014210e007986 */ /* 0x0041e8000c101906 */
[----:B---3--:R2:W-:Y:S01]  /*19c0*/  STG.E desc[UR6][R6.64+-0x18], R23 ;  /* 0xffffe81706007986 */ /* 0x0085e2000c101906 */
[----:B0-----:R-:W-:Y:S02]  /*19d0*/  IMAD.MOV.U32 R14, RZ, RZ, R20 ;  /* 0x000000ffff0e7224 */ /* 0x001fe400078e0014 */
[----:B------:R-:W-:Y:S02]  /*19e0*/  IMAD.MOV.U32 R15, RZ, RZ, R21 ;  /* 0x000000ffff0f7224 */ /* 0x000fe400078e0015 */
[----:B--2---:R-:W-:-:S02]  /*19f0*/  IMAD.MOV.U32 R6, RZ, RZ, R22 ;  /* 0x000000ffff067224 */ /* 0x004fc400078e0016 */
[----:B------:R-:W-:-:S07]  /*1a00*/  IMAD.MOV.U32 R7, RZ, RZ, R25 ;  /* 0x000000ffff077224 */ /* 0x000fce00078e0019 */
.L_x_27:
[----:B------:R-:W-:Y:S05]  /*1a10*/  BSYNC.RECONVERGENT B4 ;  /* 0x0000000000047941 */ /* 0x000fea0003800200 */
.L_x_26:
[----:B------:R-:W-:-:S13]  /*1a20*/  ISETP.EQ.AND P1, PT, R5, RZ, PT ;  /* 0x000000ff0500720c */ /* 0x000fda0003f22270 */
[----:B------:R-:W-:Y:S05]  /*1a30*/  @!P0 BREAK.RELIABLE P1, B2 ;  /* 0x0000000000028942 */ /* 0x000fea0000800100 */
[----:B------:R-:W-:Y:S05]  /*1a40*/  @!P0 BRA P1, `(.L_x_20) ;  /* 0x0000000000708947 */ /* 0x000fea0000800000 */
.L_x_22:
[----:B------:R-:W-:Y:S05]  /*1a50*/  BSYNC.RELIABLE B2 ;  /* 0x0000000000027941 */ /* 0x000fea0003800100 */
.L_x_21:
[----:B------:R-:W2:Y:S04]  /*1a60*/  LDG.E R23, desc[UR6][R6.64+0x4] ;  /* 0x0000040606177981 */ /* 0x000ea8000c1e1900 */
[----:B------:R-:W3:Y:S04]  /*1a70*/  LDG.E R21, desc[UR6][R14.64+-0x8] ;  /* 0xfffff8060e157981 */ /* 0x000ee8000c1e1900 */
[----:B--2---:R0:W-:Y:S04]  /*1a80*/  STG.E desc[UR6][R14.64+-0x8], R23 ;  /* 0xfffff8170e007986 */ /* 0x0041e8000c101906 */
[----:B---3--:R2:W-:Y:S04]  /*1a90*/  STG.E desc[UR6][R6.64+0x4], R21 ;  /* 0x0000041506007986 */ /* 0x0085e8000c101906 */
[----:B------:R-:W3:Y:S04]  /*1aa0*/  LDG.E R27, desc[UR6][R6.64] ;  /* 0x00000006061b7981 */ /* 0x000ee8000c1e1900 */
[----:B------:R-:W4:Y:S04]  /*1ab0*/  LDG.E R25, desc[UR6][R14.64+-0x4] ;  /* 0xfffffc060e197981 */ /* 0x000f28000c1e1900 */
[----:B---3--:R-:W-:Y:S04]  /*1ac0*/  STG.E desc[UR6][R14.64+-0x4], R27 ;  /* 0xfffffc1b0e007986 */ /* 0x008fe8000c101906 */
[----:B----4-:R3:W-:Y:S04]  /*1ad0*/  STG.E desc[UR6][R6.64], R25 ;  /* 0x0000001906007986 */ /* 0x0107e8000c101906 */
[----:B------:R-:W4:Y:S04]  /*1ae0*/  LDG.E R31, desc[UR6][R6.64+-0x4] ;  /* 0xfffffc06061f7981 */ /* 0x000f28000c1e1900 */
[----:B------:R-:W5:Y:S01]  /*1af0*/  LDG.E R29, desc[UR6][R14.64] ;  /* 0x000000060e1d7981 */ /* 0x000f62000c1e1900 */
[----:B------:R-:W-:-:S05]  /*1b00*/  VIADD R5, R5, 0x4 ;  /* 0x0000000405057836 */ /* 0x000fca0000000000 */
[----:B------:R-:W-:Y:S01]  /*1b10*/  ISETP.NE.AND P0, PT, R5, RZ, PT ;  /* 0x000000ff0500720c */ /* 0x000fe20003f05270 */
[----:B----4-:R-:W-:Y:S04]  /*1b20*/  STG.E desc[UR6][R14.64], R31 ;  /* 0x0000001f0e007986 */ /* 0x010fe8000c101906 */
[----:B-----5:R-:W-:Y:S04]  /*1b30*/  STG.E desc[UR6][R6.64+-0x4], R29 ;  /* 0xfffffc1d06007986 */ /* 0x020fe8000c101906 */
[----:B------:R-:W4:Y:S04]  /*1b40*/  LDG.E R33, desc[UR6][R6.64+-0x8] ;  /* 0xfffff80606217981 */ /* 0x000f28000c1e1900 */
[----:B0-----:R-:W5:Y:S01]  /*1b50*/  LDG.E R23, desc[UR6][R14.64+0x4] ;  /* 0x000004060e177981 */ /* 0x001f62000c1e1900 */
[----:B------:R-:W-:-:S02]  /*1b60*/  IADD3 R20, P2, PT, R14, 0x10, RZ ;  /* 0x000000100e147810 */ /* 0x000fc40007f5e0ff */
[----:B------:R-:W-:Y:S02]  /*1b70*/  IADD3 R22, P1, PT, R6, -0x10, RZ ;  /* 0xfffffff006167810 */ /* 0x000fe40007f3e0ff */
[----:B--2---:R-:W-:Y:S02]  /*1b80*/  IADD3.X R21, PT, PT, RZ, R15, RZ, P2, !PT ;  /* 0x0000000fff157210 */ /* 0x004fe400017fe4ff */
[----:B---3--:R-:W-:Y:S01]  /*1b90*/  IADD3.X R25, PT, PT, R7, -0x1, RZ, P1, !PT ;  /* 0xffffffff07197810 */ /* 0x008fe20000ffe4ff */
[----:B----4-:R0:W-:Y:S04]  /*1ba0*/  STG.E desc[UR6][R14.64+0x4], R33 ;  /* 0x000004210e007986 */ /* 0x0101e8000c101906 */
[----:B-----5:R2:W-:Y:S01]  /*1bb0*/  STG.E desc[UR6][R6.64+-0x8], R23 ;  /* 0xfffff81706007986 */ /* 0x0205e2000c101906 */
[----:B0-----:R-:W-:-:S02]  /*1bc0*/  IMAD.MOV.U32 R14, RZ, RZ, R20 ;  /* 0x000000ffff0e7224 */ /* 0x001fc400078e0014 */
[----:B------:R-:W-:Y:S02]  /*1bd0*/  IMAD.MOV.U32 R15, RZ, RZ, R21 ;  /* 0x000000ffff0f7224 */ /* 0x000fe400078e0015 */
[----:B--2---:R-:W-:Y:S02]  /*1be0*/  IMAD.MOV.U32 R6, RZ, RZ, R22 ;  /* 0x000000ffff067224 */ /* 0x004fe400078e0016 */
[----:B------:R-:W-:Y:S01]  /*1bf0*/  IMAD.MOV.U32 R7, RZ, RZ, R25 ;  /* 0x000000ffff077224 */ /* 0x000fe200078e0019 */
[----:B------:R-:W-:Y:S06]  /*1c00*/  @P0 BRA `(.L_x_21) ;  /* 0xfffffffc00940947 */ /* 0x000fec000383ffff */
.L_x_20:
[----:B------:R-:W-:Y:S05]  /*1c10*/  BSYNC.RECONVERGENT B3 ;  /* 0x0000000000037941 */ /* 0x000fea0003800200 */
.L_x_19:
[----:B------:R-:W-:-:S13]  /*1c20*/  ISETP.NE.AND P0, PT, R16, RZ, PT ;  /* 0x000000ff1000720c */ /* 0x000fda0003f05270 */
[----:B------:R-:W-:Y:S05]  /*1c30*/  @!P0 BRA `(.L_x_16) ;  /* 0x00000000004c8947 */ /* 0x000fea0003800000 */
[----:B------:R-:W-:Y:S02]  /*1c40*/  IMAD.IADD R7, R36, 0x1, -R17 ;  /* 0x0000000124077824 */ /* 0x000fe400078e0a11 */
[----:B------:R-:W-:-:S04]  /*1c50*/  IMAD.WIDE.U32 R18, R17, 0x4, R18 ;  /* 0x0000000411127825 */ /* 0x000fc800078e0012 */
[----:B------:R-:W-:Y:S01]  /*1c60*/  IMAD.WIDE R6, R7, 0x4, R8 ;  /* 0x0000000407067825 */ /* 0x000fe200078e0208 */
[----:B------:R-:W2:Y:S04]  /*1c70*/  LDG.E R5, desc[UR6][R18.64] ;  /* 0x0000000612057981 */ /* 0x000ea8000c1e1900 */
[----:B------:R-:W3:Y:S01]  /*1c80*/  LDG.E R15, desc[UR6][R6.64] ;  /* 0x00000006060f7981 */ /* 0x000ee2000c1e1900 */
[----:B------:R-:W-:-:S03]  /*1c90*/  ISETP.NE.AND P0, PT, R16, 0x1, PT ;  /* 0x000000011000780c */ /* 0x000fc60003f05270 */
[----:B---3--:R0:W-:Y:S04]  /*1ca0*/  STG.E desc[UR6][R18.64], R15 ;  /* 0x0000000f12007986 */ /* 0x0081e8000c101906 */
[----:B--2---:R0:W-:Y:S06]  /*1cb0*/  STG.E desc[UR6][R6.64], R5 ;  /* 0x0000000506007986 */ /* 0x0041ec000c101906 */
[----:B------:R-:W-:Y:S05]  /*1cc0*/  @!P0 BRA `(.L_x_16) ;  /* 0x0000000000288947 */ /* 0x000fea0003800000 */
[----:B0-----:R-:W2:Y:S04]  /*1cd0*/  LDG.E R15, desc[UR6][R6.64+-0x4] ;  /* 0xfffffc06060f7981 */ /* 0x001ea8000c1e1900 */
[----:B------:R-:W3:Y:S01]  /*1ce0*/  LDG.E R5, desc[UR6][R18.64+0x4] ;  /* 0x0000040612057981 */ /* 0x000ee2000c1e1900 */
[----:B------:R-:W-:-:S03]  /*1cf0*/  ISETP.NE.AND P0, PT, R16, 0x2, PT ;  /* 0x000000021000780c */ /* 0x000fc60003f05270 */
[----:B--2---:R2:W-:Y:S04]  /*1d00*/  STG.E desc[UR6][R18.64+0x4], R15 ;  /* 0x0000040f12007986 */ /* 0x0045e8000c101906 */
[----:B---3--:R2:W-:Y:S06]  /*1d10*/  STG.E desc[UR6][R6.64+-0x4], R5 ;  /* 0xfffffc0506007986 */ /* 0x0085ec000c101906 */
[----:B------:R-:W-:Y:S05]  /*1d20*/  @!P0 BRA `(.L_x_16) ;  /* 0x0000000000108947 */ /* 0x000fea0003800000 */
[----:B--2---:R-:W2:Y:S04]  /*1d30*/  LDG.E R15, desc[UR6][R6.64+-0x8] ;  /* 0xfffff806060f7981 */ /* 0x004ea8000c1e1900 */
[----:B------:R-:W3:Y:S04]  /*1d40*/  LDG.E R5, desc[UR6][R18.64+0x8] ;  /* 0x0000080612057981 */ /* 0x000ee8000c1e1900 */
[----:B--2---:R4:W-:Y:S04]  /*1d50*/  STG.E desc[UR6][R18.64+0x8], R15 ;  /* 0x0000080f12007986 */ /* 0x0049e8000c101906 */
[----:B---3--:R4:W-:Y:S02]  /*1d60*/  STG.E desc[UR6][R6.64+-0x8], R5 ;  /* 0xfffff80506007986 */ /* 0x0089e4000c101906 */
.L_x_16:
[----:B------:R-:W-:Y:S05]  /*1d70*/  BSYNC.RECONVERGENT B1 ;  /* 0x0000000000017941 */ /* 0x000fea0003800200 */
.L_x_13:
[----:B------:R-:W-:Y:S05]  /*1d80*/  WARPSYNC.ALL ;  /* 0x0000000000007948 */ /* 0x000fea0003800000 */
[----:B------:R-:W-:Y:S05]  /*1d90*/  BRA.U UP0, `(.L_x_28) ;  /* 0xffffffe500247547 */ /* 0x000fea000b83ffff */
[----:B012-4-:R-:W0:Y:S01]  /*1da0*/  F2F.F64.F32 R6, R0 ;  /* 0x0000000000067310 */ /* 0x017e220000201800 */
[----:B------:R-:W-:Y:S01]  /*1db0*/  UMOV UR8, 0xd2f1a9fc ;  /* 0xd2f1a9fc00087882 */ /* 0x000fe20000000000 */
[----:B------:R-:W-:Y:S02]  /*1dc0*/  UMOV UR9, 0x3f50624d ;  /* 0x3f50624d00097882 */ /* 0x000fe40000000000 */
[----:B0-----:R-:W-:-:S14]  /*1dd0*/  DSETP.GT.AND P0, PT, R6, UR8, PT ;  /* 0x0000000806007e2a */ /* 0x001fdc000bf04000 */
[----:B------:R-:W-:Y:S05]  /*1de0*/  @P0 BRA `(.L_x_29) ;  /* 0xffffffe000fc0947 */ /* 0x000fea000383ffff */
[----:B------:R-:W-:Y:S05]  /*1df0*/  EXIT ;  /* 0x000000000000794d */ /* 0x000fea0003800000 */
        .weak           $__internal_0_$__cuda_sm3x_div_rn_noftz_f32_slowpath
        .type           $__internal_0_$__cuda_sm3x_div_rn_noftz_f32_slowpath,@function
        .size           $__internal_0_$__cuda_sm3x_div_rn_noftz_f32_slowpath,(.L_x_42 - $__internal_0_$__cuda_sm3x_div_rn_noftz_f32_slowpath)
$__internal_0_$__cuda_sm3x_div_rn_noftz_f32_slowpath:
[----:B------:R-:W-:Y:S01]  /*1e00*/  SHF.R.U32.HI R23, RZ, 0x17, R0 ;  /* 0x00000017ff177819 */ /* 0x000fe20000011600 */
[----:B------:R-:W-:Y:S01]  /*1e10*/  BSSY.RECONVERGENT B3, `(.L_x_30) ;  /* 0x0000063000037945 */ /* 0x000fe20003800200 */
[----:B------:R-:W-:Y:S02]  /*1e20*/  SHF.R.U32.HI R25, RZ, 0x17, R7 ;  /* 0x00000017ff197819 */ /* 0x000fe40000011607 */
[----:B------:R-:W-:Y:S02]  /*1e30*/  LOP3.LUT R23, R23, 0xff, RZ, 0xc0, !PT ;  /* 0x000000ff17177812 */ /* 0x000fe400078ec0ff */
[----:B------:R-:W-:Y:S02]  /*1e40*/  LOP3.LUT R30, R25, 0xff, RZ, 0xc0, !PT ;  /* 0x000000ff191e7812 */ /* 0x000fe400078ec0ff */
[----:B------:R-:W-:Y:S01]  /*1e50*/  MOV R26, R0 ;  /* 0x00000000001a7202 */ /* 0x000fe20000000f00 */
[----:B------:R-:W-:Y:S02]  /*1e60*/  VIADD R28, R23, 0xffffffff ;  /* 0xffffffff171c7836 */ /* 0x000fe40000000000 */
[----:B------:R-:W-:-:S03]  /*1e70*/  VIADD R27, R30, 0xffffffff ;  /* 0xffffffff1e1b7836 */ /* 0x000fc60000000000 */
[----:B------:R-:W-:-:S04]  /*1e80*/  ISETP.GT.U32.AND P0, PT, R28, 0xfd, PT ;  /* 0x000000fd1c00780c */ /* 0x000fc80003f04070 */
[----:B------:R-:W-:-:S13]  /*1e90*/  ISETP.GT.U32.OR P0, PT, R27, 0xfd, P0 ;  /* 0x000000fd1b00780c */ /* 0x000fda0000704470 */
[----:B------:R-:W-:Y:S01]  /*1ea0*/  @!P0 IMAD.MOV.U32 R25, RZ, RZ, RZ ;  /* 0x000000ffff198224 */ /* 0x000fe200078e00ff */
[----:B------:R-:W-:Y:S06]  /*1eb0*/  @!P0 BRA `(.L_x_31) ;  /* 0x00000000005c8947 */ /* 0x000fec0003800000 */
[----:B------:R-:W-:Y:S02]  /*1ec0*/  FSETP.GTU.FTZ.AND P0, PT, |R7|, +INF , PT ;  /* 0x7f8000000700780b */ /* 0x000fe40003f1c200 */
[----:B------:R-:W-:-:S04]  /*1ed0*/  FSETP.GTU.FTZ.AND P1, PT, |R0|, +INF , PT ;  /* 0x7f8000000000780b */ /* 0x000fc80003f3c200 */
[----:B------:R-:W-:-:S13]  /*1ee0*/  PLOP3.LUT P0, PT, P0, P1, PT, 0xf8, 0x8f ;  /* 0x00000000008f781c */ /* 0x000fda0000703f70 */
[----:B------:R-:W-:Y:S05]  /*1ef0*/  @P0 BRA `(.L_x_32) ;  /* 0x00000004004c0947 */ /* 0x000fea0003800000 */
[----:B------:R-:W-:-:S13]  /*1f00*/  LOP3.LUT P0, RZ, R26, 0x7fffffff, R7, 0xc8, !PT ;  /* 0x7fffffff1aff7812 */ /* 0x000fda000780c807 */
[----:B------:R-:W-:Y:S05]  /*1f10*/  @!P0 BRA `(.L_x_33) ;  /* 0x00000004003c8947 */ /* 0x000fea0003800000 */
[C---:B------:R-:W-:Y:S02]  /*1f20*/  FSETP.NEU.FTZ.AND P1, PT, |R7|.reuse, +INF , PT ;  /* 0x7f8000000700780b */ /* 0x040fe40003f3d200 */
[----:B------:R-:W-:Y:S02]  /*1f30*/  FSETP.NEU.FTZ.AND P2, PT, |R0|, +INF , PT ;  /* 0x7f8000000000780b */ /* 0x000fe40003f5d200 */
[----:B------:R-:W-:-:S11]  /*1f40*/  FSETP.NEU.FTZ.AND P0, PT, |R7|, +INF , PT ;  /* 0x7f8000000700780b */ /* 0x000fd60003f1d200 */
[----:B------:R-:W-:Y:S05]  /*1f50*/  @!P2 BRA !P1, `(.L_x_33) ;  /* 0x00000004002ca947 */ /* 0x000fea0004800000 */
[----:B------:R-:W-:-:S04]  /*1f60*/  LOP3.LUT P1, RZ, R7, 0x7fffffff, RZ, 0xc0, !PT ;  /* 0x7fffffff07ff7812 */ /* 0x000fc8000782c0ff */
[----:B------:R-:W-:-:S13]  /*1f70*/  PLOP3.LUT P1, PT, P2, P1, PT, 0x2f, 0xf2 ;  /* 0x0000000000f2781c */ /* 0x000fda0001722577 */
[----:B------:R-:W-:Y:S05]  /*1f80*/  @P1 BRA `(.L_x_34) ;  /* 0x0000000400181947 */ /* 0x000fea0003800000 */
[----:B------:R-:W-:-:S04]  /*1f90*/  LOP3.LUT P1, RZ, R26, 0x7fffffff, RZ, 0xc0, !PT ;  /* 0x7fffffff1aff7812 */ /* 0x000fc8000782c0ff */
[----:B------:R-:W-:-:S13]  /*1fa0*/  PLOP3.LUT P0, PT, P0, P1, PT, 0x2f, 0xf2 ;  /* 0x0000000000f2781c */ /* 0x000fda0000702577 */
[----:B------:R-:W-:Y:S05]  /*1fb0*/  @P0 BRA `(.L_x_35) ;  /* 0x0000000400000947 */ /* 0x000fea0003800000 */
[----:B------:R-:W-:Y:S02]  /*1fc0*/  ISETP.GE.AND P0, PT, R27, RZ, PT ;  /* 0x000000ff1b00720c */ /* 0x000fe40003f06270 */
[----:B------:R-:W-:-:S11]  /*1fd0*/  ISETP.GE.AND P1, PT, R28, RZ, PT ;  /* 0x000000ff1c00720c */ /* 0x000fd60003f26270 */
[----:B------:R-:W-:Y:S02]  /*1fe0*/  @P0 IMAD.MOV.U32 R25, RZ, RZ, RZ ;  /* 0x000000ffff190224 */ /* 0x000fe400078e00ff */
[----:B------:R-:W-:Y:S01]  /*1ff0*/  @!P0 FFMA R7, R7, 1.84467440737095516160e+19, RZ ;  /* 0x5f80000007078823 */ /* 0x000fe200000000ff */
[----:B------:R-:W-:Y:S02]  /*2000*/  @!P0 IMAD.MOV.U32 R25, RZ, RZ, -0x40 ;  /* 0xffffffc0ff198424 */ /* 0x000fe400078e00ff */
[----:B------:R-:W-:Y:S02]  /*2010*/  @!P1 FFMA R26, R0, 1.84467440737095516160e+19, RZ ;  /* 0x5f800000001a9823 */ /* 0x000fe400000000ff */
[----:B------:R-:W-:-:S07]  /*2020*/  @!P1 VIADD R25, R25, 0x40 ;  /* 0x0000004019199836 */ /* 0x000fce0000000000 */
.L_x_31:
[----:B------:R-:W-:Y:S01]  /*2030*/  LEA R27, R23, 0xc0800000, 0x17 ;  /* 0xc0800000171b7811 */ /* 0x000fe200078eb8ff */
[----:B------:R-:W-:Y:S01]  /*2040*/  VIADD R30, R30, 0xffffff81 ;  /* 0xffffff811e1e7836 */ /* 0x000fe20000000000 */
[----:B------:R-:W-:Y:S03]  /*2050*/  BSSY.RECONVERGENT B4, `(.L_x_36) ;  /* 0x0000035000047945 */ /* 0x000fe60003800200 */
[----:B------:R-:W-:Y:S02]  /*2060*/  IMAD.IADD R29, R26, 0x1, -R27 ;  /* 0x000000011a1d7824 */ /* 0x000fe400078e0a1b */
[C---:B------:R-:W-:Y:S01]  /*2070*/  IMAD R7, R30.reuse, -0x800000, R7 ;  /* 0xff8000001e077824 */ /* 0x040fe200078e0207 */
[----:B------:R-:W-:Y:S01]  /*2080*/  IADD3 R30, PT, PT, R30, 0x7f, -R23 ;  /* 0x0000007f1e1e7810 */ /* 0x000fe20007ffe817 */
[----:B------:R-:W0:Y:S01]  /*2090*/  MUFU.RCP R26, R29 ;  /* 0x0000001d001a7308 */ /* 0x000e220000001000 */
[----:B------:R-:W-:-:S03]  /*20a0*/  FADD.FTZ R28, -R29, -RZ ;  /* 0x800000ff1d1c7221 */ /* 0x000fc60000010100 */
[----:B------:R-:W-:Y:S02]  /*20b0*/  IMAD.IADD R30, R30, 0x1, R25 ;  /* 0x000000011e1e7824 */ /* 0x000fe400078e0219 */
[----:B0-----:R-:W-:-:S04]  /*20c0*/  FFMA R27, R26, R28, 1 ;  /* 0x3f8000001a1b7423 */ /* 0x001fc8000000001c */
[----:B------:R-:W-:-:S04]  /*20d0*/  FFMA R26, R26, R27, R26 ;  /* 0x0000001b1a1a7223 */ /* 0x000fc8000000001a */
[----:B------:R-:W-:-:S04]  /*20e0*/  FFMA R27, R7, R26, RZ ;  /* 0x0000001a071b7223 */ /* 0x000fc800000000ff */
[----:B------:R-:W-:-:S04]  /*20f0*/  FFMA R31, R28, R27, R7 ;  /* 0x0000001b1c1f7223 */ /* 0x000fc80000000007 */
[----:B------:R-:W-:-:S04]  /*2100*/  FFMA R27, R26, R31, R27 ;  /* 0x0000001f1a1b7223 */ /* 0x000fc8000000001b */
[----:B------:R-:W-:-:S04]  /*2110*/  FFMA R28, R28, R27, R7 ;  /* 0x0000001b1c1c7223 */ /* 0x000fc80000000007 */
[----:B------:R-:W-:-:S05]  /*2120*/  FFMA R7, R26, R28, R27 ;  /* 0x0000001c1a077223 */ /* 0x000fca000000001b */
[----:B------:R-:W-:-:S04]  /*2130*/  SHF.R.U32.HI R23, RZ, 0x17, R7 ;  /* 0x00000017ff177819 */ /* 0x000fc80000011607 */
[----:B------:R-:W-:-:S04]  /*2140*/  LOP3.LUT R23, R23, 0xff, RZ, 0xc0, !PT ;  /* 0x000000ff17177812 */ /* 0x000fc800078ec0ff */
[----:B------:R-:W-:-:S05]  /*2150*/  IADD3 R29, PT, PT, R23, R30, RZ ;  /* 0x0000001e171d7210 */ /* 0x000fca0007ffe0ff */
[----:B------:R-:W-:-:S05]  /*2160*/  VIADD R23, R29, 0xffffffff ;  /* 0xffffffff1d177836 */ /* 0x000fca0000000000 */
[----:B------:R-:W-:-:S13]  /*2170*/  ISETP.GE.U32.AND P0, PT, R23, 0xfe, PT ;  /* 0x000000fe1700780c */ /* 0x000fda0003f06070 */
[----:B------:R-:W-:Y:S05]  /*2180*/  @!P0 BRA `(.L_x_37) ;  /* 0x0000000000808947 */ /* 0x000fea0003800000 */
[----:B------:R-:W-:-:S13]  /*2190*/  ISETP.GT.AND P0, PT, R29, 0xfe, PT ;  /* 0x000000fe1d00780c */ /* 0x000fda0003f04270 */
[----:B------:R-:W-:Y:S05]  /*21a0*/  @P0 BRA `(.L_x_38) ;  /* 0x00000000006c0947 */ /* 0x000fea0003800000 */
[----:B------:R-:W-:-:S13]  /*21b0*/  ISETP.GE.AND P0, PT, R29, 0x1, PT ;  /* 0x000000011d00780c */ /* 0x000fda0003f06270 */
[----:B------:R-:W-:Y:S05]  /*21c0*/  @P0 BRA `(.L_x_39) ;  /* 0x0000000000740947 */ /* 0x000fea0003800000 */
[----:B------:R-:W-:Y:S02]  /*21d0*/  ISETP.GE.AND P0, PT, R29, -0x18, PT ;  /* 0xffffffe81d00780c */ /* 0x000fe40003f06270 */
[----:B------:R-:W-:-:S11]  /*21e0*/  LOP3.LUT R7, R7, 0x80000000, RZ, 0xc0, !PT ;  /* 0x8000000007077812 */ /* 0x000fd600078ec0ff */
[----:B------:R-:W-:Y:S05]  /*21f0*/  @!P0 BRA `(.L_x_39) ;  /* 0x0000000000688947 */ /* 0x000fea0003800000 */
[CCC-:B------:R-:W-:Y:S01]  /*2200*/  FFMA.RZ R23, R26.reuse, R28.reuse, R27.reuse ;  /* 0x0000001c1a177223 */ /* 0x1c0fe2000000c01b */
[C---:B------:R-:W-:Y:S02]  /*2210*/  ISETP.NE.AND P2, PT, R29.reuse, RZ, PT ;  /* 0x000000ff1d00720c */ /* 0x040fe40003f45270 */
[----:B------:R-:W-:Y:S02]  /*2220*/  ISETP.NE.AND P1, PT, R29, RZ, PT ;  /* 0x000000ff1d00720c */ /* 0x000fe40003f25270 */
[----:B------:R-:W-:Y:S01]  /*2230*/  LOP3.LUT R25, R23, 0x7fffff, RZ, 0xc0, !PT ;  /* 0x007fffff17197812 */ /* 0x000fe200078ec0ff */
[CCC-:B------:R-:W-:Y:S01]  /*2240*/  FFMA.RP R23, R26.reuse, R28.reuse, R27.reuse ;  /* 0x0000001c1a177223 */ /* 0x1c0fe2000000801b */
[----:B------:R-:W-:Y:S01]  /*2250*/  FFMA.RM R26, R26, R28, R27 ;  /* 0x0000001c1a1a7223 */ /* 0x000fe2000000401b */
[----:B------:R-:W-:Y:S01]  /*2260*/  VIADD R28, R29, 0x20 ;  /* 0x000000201d1c7836 */ /* 0x000fe20000000000 */
[----:B------:R-:W-:Y:S01]  /*2270*/  LOP3.LUT R25, R25, 0x800000, RZ, 0xfc, !PT ;  /* 0x0080000019197812 */ /* 0x000fe200078efcff */
[----:B------:R-:W-:-:S02]  /*2280*/  IMAD.MOV R27, RZ, RZ, -R29 ;  /* 0x000000ffff1b7224 */ /* 0x000fc400078e0a1d */
[----:B------:R-:W-:Y:S02]  /*2290*/  FSETP.NEU.FTZ.AND P0, PT, R23, R26, PT ;  /* 0x0000001a1700720b */ /* 0x000fe40003f1d000 */
[----:B------:R-:W-:Y:S02]  /*22a0*/  SHF.L.U32 R28, R25, R28, RZ ;  /* 0x0000001c191c7219 */ /* 0x000fe400000006ff */
[----:B------:R-:W-:Y:S02]  /*22b0*/  SEL R26, R27, RZ, P2 ;  /* 0x000000ff1b1a7207 */ /* 0x000fe40001000000 */
[----:B------:R-:W-:Y:S02]  /*22c0*/  ISETP.NE.AND P1, PT, R28, RZ, P1 ;  /* 0x000000ff1c00720c */ /* 0x000fe40000f25270 */
[----:B------:R-:W-:Y:S02]  /*22d0*/  SHF.R.U32.HI R26, RZ, R26, R25 ;  /* 0x0000001aff1a7219 */ /* 0x000fe40000011619 */
[----:B------:R-:W-:-:S02]  /*22e0*/  PLOP3.LUT P0, PT, P0, P1, PT, 0xf8, 0x8f ;  /* 0x00000000008f781c */ /* 0x000fc40000703f70 */
[----:B------:R-:W-:Y:S02]  /*22f0*/  SHF.R.U32.HI R28, RZ, 0x1, R26 ;  /* 0x00000001ff1c7819 */ /* 0x000fe4000001161a */
[----:B------:R-:W-:-:S04]  /*2300*/  SEL R23, RZ, 0x1, !P0 ;  /* 0x00000001ff177807 */ /* 0x000fc80004000000 */
[----:B------:R-:W-:-:S04]  /*2310*/  LOP3.LUT R23, R23, 0x1, R28, 0xf8, !PT ;  /* 0x0000000117177812 */ /* 0x000fc800078ef81c */
[----:B------:R-:W-:-:S05]  /*2320*/  LOP3.LUT R23, R23, R26, RZ, 0xc0, !PT ;  /* 0x0000001a17177212 */ /* 0x000fca00078ec0ff */
[----:B------:R-:W-:-:S05]  /*2330*/  IMAD.IADD R28, R28, 0x1, R23 ;  /* 0x000000011c1c7824 */ /* 0x000fca00078e0217 */
[----:B------:R-:W-:Y:S01]  /*2340*/  LOP3.LUT R7, R28, R7, RZ, 0xfc, !PT ;  /* 0x000000071c077212 */ /* 0x000fe200078efcff */
[----:B------:R-:W-:Y:S06]  /*2350*/  BRA `(.L_x_39) ;  /* 0x0000000000107947 */ /* 0x000fec0003800000 */
.L_x_38:
[----:B------:R-:W-:-:S04]  /*2360*/  LOP3.LUT R7, R7, 0x80000000, RZ, 0xc0, !PT ;  /* 0x8000000007077812 */ /* 0x000fc800078ec0ff */
[----:B------:R-:W-:Y:S01]  /*2370*/  LOP3.LUT R7, R7, 0x7f800000, RZ, 0xfc, !PT ;  /* 0x7f80000007077812 */ /* 0x000fe200078efcff */
[----:B------:R-:W-:Y:S06]  /*2380*/  BRA `(.L_x_39) ;  /* 0x0000000000047947 */ /* 0x000fec0003800000 */
.L_x_37:
[----:B------:R-:W-:-:S07]  /*2390*/  IMAD R7, R30, 0x800000, R7 ;  /* 0x008000001e077824 */ /* 0x000fce00078e0207 */
.L_x_39:
[----:B------:R-:W-:Y:S05]  /*23a0*/  BSYNC.RECONVERGENT B4 ;  /* 0x0000000000047941 */ /* 0x000fea0003800200 */
.L_x_36:
[----:B------:R-:W-:Y:S05]  /*23b0*/  BRA `(.L_x_40) ;  /* 0x0000000000207947 */ /* 0x000fea0003800000 */
.L_x_35:
[----:B------:R-:W-:-:S04]  /*23c0*/  LOP3.LUT R7, R26, 0x80000000, R7, 0x48, !PT ;  /* 0x800000001a077812 */ /* 0x000fc800078e4807 */
[----:B------:R-:W-:Y:S01]  /*23d0*/  LOP3.LUT R7, R7, 0x7f800000, RZ, 0xfc, !PT ;  /* 0x7f80000007077812 */ /* 0x000fe200078efcff */
[----:B------:R-:W-:Y:S06]  /*23e0*/  BRA `(.L_x_40) ;  /* 0x0000000000147947 */ /* 0x000fec0003800000 */
.L_x_34:
[----:B------:R-:W-:Y:S01]  /*23f0*/  LOP3.LUT R7, R26, 0x80000000, R7, 0x48, !PT ;  /* 0x800000001a077812 */ /* 0x000fe200078e4807 */
[----:B------:R-:W-:Y:S06]  /*2400*/  BRA `(.L_x_40) ;  /* 0x00000000000c7947 */ /* 0x000fec0003800000 */
.L_x_33:
[----:B------:R-:W0:Y:S01]  /*2410*/  MUFU.RSQ R7, -QNAN ;  /* 0xffc0000000077908 */ /* 0x000e220000001400 */
[----:B------:R-:W-:Y:S05]  /*2420*/  BRA `(.L_x_40) ;  /* 0x0000000000047947 */ /* 0x000fea0003800000 */
.L_x_32:
[----:B------:R-:W-:-:S07]  /*2430*/  FADD.FTZ R7, R7, R0 ;  /* 0x0000000007077221 */ /* 0x000fce0000010000 */
.L_x_40:
[----:B------:R-:W-:Y:S05]  /*2440*/  BSYNC.RECONVERGENT B3 ;  /* 0x0000000000037941 */ /* 0x000fea0003800200 */
.L_x_30:
[----:B------:R-:W-:-:S04]  /*2450*/  IMAD.MOV.U32 R25, RZ, RZ, 0x0 ;  /* 0x00000000ff197424 */ /* 0x000fc800078e00ff */
[----:B0-----:R-:W-:Y:S05]  /*2460*/  RET.REL.NODEC R24 `(_Z5saTSPiPiP17curandStateXORWOWPffi) ;  /* 0xffffffd818e47950 */ /* 0x001fea0003c3ffff */
.L_x_41:
        /* <DEDUP_REMOVED lines=9> */
.L_x_42:


//--------------------- .nv.global.init           --------------------------
	.section	.nv.global.init,"aw",@progbits
	.align	4
.nv.global.init:
	.type		mrg32k3aM1SubSeq,@object
	.size		mrg32k3aM1SubSeq,(mrg32k3aM2SubSeq - mrg32k3aM1SubSeq)
mrg32k3aM1SubSeq:
        /*0000*/ 	.byte	0x0b, 0xcc, 0xee, 0x04, 0x73, 0x29, 0x8b, 0x6f, 0xf6, 0x53, 0x03, 0xf6, 0x23, 0xf6, 0xea, 0xda
        /* <DEDUP_REMOVED lines=125> */
	.type		mrg32k3aM2SubSeq,@object
	.size		mrg32k3aM2SubSeq,(mrg32k3aM1 - mrg32k3aM2SubSeq)
mrg32k3aM2SubSeq:
        /* <DEDUP_REMOVED lines=126> */
	.type		mrg32k3aM1,@object
	.size		mrg32k3aM1,(mrg32k3aM1Seq - mrg32k3aM1)
mrg32k3aM1:
        /* <DEDUP_REMOVED lines=144> */
	.type		mrg32k3aM1Seq,@object
	.size		mrg32k3aM1Seq,(mrg32k3aM2 - mrg32k3aM1Seq)
mrg32k3aM1Seq:
        /* <DEDUP_REMOVED lines=144> */
	.type		mrg32k3aM2,@object
	.size		mrg32k3aM2,(mrg32k3aM2Seq - mrg32k3aM2)
mrg32k3aM2:
        /* <DEDUP_REMOVED lines=144> */
	.type		mrg32k3aM2Seq,@object
	.size		mrg32k3aM2Seq,(precalc_xorwow_matrix - mrg32k3aM2Seq)
mrg32k3aM2Seq:
        /* <DEDUP_REMOVED lines=144> */
	.type		precalc_xorwow_matrix,@object
	.size		precalc_xorwow_matrix,(precalc_xorwow_offset_matrix - precalc_xorwow_matrix)
precalc_xorwow_matrix:
        /* <DEDUP_REMOVED lines=6400> */
	.type		precalc_xorwow_offset_matrix,@object
	.size		precalc_xorwow_offset_matrix,(.L_1 - precalc_xorwow_offset_matrix)
precalc_xorwow_offset_matrix:
        /* <DEDUP_REMOVED lines=6400> */
.L_1:


//--------------------- .nv.shared.reserved.0     --------------------------
	.section	.nv.shared.reserved.0,"aw",@nobits
	.weak		__nv_reservedSMEM_offset_0_alias
	.size		__nv_reservedSMEM_offset_0_alias, 0, 64
	.other		__nv_reservedSMEM_offset_0_alias,@"STO_CUDA_RESERVED_SHARED STV_DEFAULT"
__nv_reservedSMEM_offset_0_alias:
	.zero		0
	.zero		64


//--------------------- .nv.constant0._Z23setup_kernel_randomnessP17curandStateXORWOWm --------------------------
	.section	.nv.constant0._Z23setup_kernel_randomnessP17curandStateXORWOWm,"a",@progbits
	.sectionflags	@""
	.align	4
.nv.constant0._Z23setup_kernel_randomnessP17curandStateXORWOWm:
	.zero		912


//--------------------- .nv.constant0._Z5saTSPiPiP17curandStateXORWOWPffi --------------------------
	.section	.nv.constant0._Z5saTSPiPiP17curandStateXORWOWPffi,"a",@progbits
	.sectionflags	@""
	.align	4
.nv.constant0._Z5saTSPiPiP17curandStateXORWOWPffi:
	.zero		936


//--------------------- SYMBOLS --------------------------

	.type		.nv.reservedSmem.offset0,@object
	.size		.nv.reservedSmem.offset0,0x4
